//
// Generated by NVIDIA NVVM Compiler
//
// Compiler Build ID: CL-36424714
// Cuda compilation tools, release 13.0, V13.0.88
// Based on NVVM 20.0.0
//

.version 9.0
.target sm_100
.address_size 64

	// .globl	_Z13memoriaSharedPfS_S_ii
.extern .func  (.param .b32 func_retval0) vprintf
(
	.param .b64 vprintf_param_0,
	.param .b64 vprintf_param_1
)
;
.const .align 4 .b8 M_constant[32];
// n_shared has been demoted
.global .align 1 .b8 $str[38] = {97, 117, 109, 101, 110, 116, 105, 32, 80, 118, 97, 108, 117, 101, 32, 99, 111, 110, 32, 37, 102, 44, 32, 112, 111, 115, 105, 122, 105, 111, 110, 101, 32, 37, 100, 32, 10};
.global .align 1 .b8 $str$1[24] = {112, 97, 114, 116, 101, 32, 98, 97, 115, 115, 97, 32, 98, 97, 115, 101, 32, 61, 32, 37, 120, 32, 10};
.global .align 1 .b8 $str$2[23] = {112, 97, 114, 116, 101, 32, 97, 108, 116, 97, 32, 98, 97, 115, 101, 32, 61, 32, 37, 120, 32, 10};
.global .align 1 .b8 $str$3[21] = {114, 105, 115, 117, 108, 116, 97, 116, 111, 91, 37, 100, 93, 32, 61, 32, 37, 120, 32, 10};
.global .align 1 .b8 $str$4[8] = {99, 105, 97, 111, 50, 32, 10};
.global .align 1 .b8 $str$5[7] = {99, 105, 97, 111, 32, 10};
.global .align 1 .b8 $str$6[17] = {104, 101, 108, 108, 111, 32, 102, 114, 111, 109, 32, 71, 80, 85, 32, 10};

.visible .entry _Z13memoriaSharedPfS_S_ii(
	.param .u64 .ptr .align 1 _Z13memoriaSharedPfS_S_ii_param_0,
	.param .u64 .ptr .align 1 _Z13memoriaSharedPfS_S_ii_param_1,
	.param .u64 .ptr .align 1 _Z13memoriaSharedPfS_S_ii_param_2,
	.param .u32 _Z13memoriaSharedPfS_S_ii_param_3,
	.param .u32 _Z13memoriaSharedPfS_S_ii_param_4
)
{
	.local .align 8 .b8 	__local_depot0[16];
	.reg .b64 	%SP;
	.reg .b64 	%SPL;
	.reg .pred 	%p<27>;
	.reg .b32 	%r<79>;
	.reg .b32 	%f<77>;
	.reg .b64 	%rd<37>;
	.reg .b64 	%fd<6>;
	// demoted variable
	.shared .align 4 .b8 n_shared[8192];
	mov.u64 	%SPL, __local_depot0;
	cvta.local.u64 	%SP, %SPL;
	ld.param.u64 	%rd9, [_Z13memoriaSharedPfS_S_ii_param_1];
	ld.param.u64 	%rd10, [_Z13memoriaSharedPfS_S_ii_param_2];
	ld.param.u32 	%r27, [_Z13memoriaSharedPfS_S_ii_param_3];
	ld.param.u32 	%r28, [_Z13memoriaSharedPfS_S_ii_param_4];
	cvta.to.global.u64 	%rd11, %rd10;
	add.u64 	%rd12, %SP, 0;
	add.u64 	%rd1, %SPL, 0;
	mov.u32 	%r30, %ctaid.x;
	mov.u32 	%r31, %ntid.x;
	mul.lo.s32 	%r1, %r30, %r31;
	mov.u32 	%r2, %tid.x;
	add.s32 	%r3, %r1, %r2;
	shr.u32 	%r32, %r27, 31;
	add.s32 	%r33, %r27, %r32;
	shr.s32 	%r34, %r33, 1;
	neg.s32 	%r4, %r34;
	add.s64 	%rd35, %rd11, 64;
	mov.b32 	%r73, 64;
$L__BB0_1:
	ld.global.f32 	%f16, [%rd35+-64];
	mov.u32 	%r35, n_shared;
	add.s32 	%r36, %r35, %r73;
	st.shared.f32 	[%r36+-64], %f16;
	ld.global.f32 	%f17, [%rd35+-60];
	st.shared.f32 	[%r36+-60], %f17;
	ld.global.f32 	%f18, [%rd35+-56];
	st.shared.f32 	[%r36+-56], %f18;
	ld.global.f32 	%f19, [%rd35+-52];
	st.shared.f32 	[%r36+-52], %f19;
	ld.global.f32 	%f20, [%rd35+-48];
	st.shared.f32 	[%r36+-48], %f20;
	ld.global.f32 	%f21, [%rd35+-44];
	st.shared.f32 	[%r36+-44], %f21;
	ld.global.f32 	%f22, [%rd35+-40];
	st.shared.f32 	[%r36+-40], %f22;
	ld.global.f32 	%f23, [%rd35+-36];
	st.shared.f32 	[%r36+-36], %f23;
	ld.global.f32 	%f24, [%rd35+-32];
	st.shared.f32 	[%r36+-32], %f24;
	ld.global.f32 	%f25, [%rd35+-28];
	st.shared.f32 	[%r36+-28], %f25;
	ld.global.f32 	%f26, [%rd35+-24];
	st.shared.f32 	[%r36+-24], %f26;
	ld.global.f32 	%f27, [%rd35+-20];
	st.shared.f32 	[%r36+-20], %f27;
	ld.global.f32 	%f28, [%rd35+-16];
	st.shared.f32 	[%r36+-16], %f28;
	ld.global.f32 	%f29, [%rd35+-12];
	st.shared.f32 	[%r36+-12], %f29;
	ld.global.f32 	%f30, [%rd35+-8];
	st.shared.f32 	[%r36+-8], %f30;
	ld.global.f32 	%f31, [%rd35+-4];
	st.shared.f32 	[%r36+-4], %f31;
	ld.global.f32 	%f32, [%rd35];
	st.shared.f32 	[%r36], %f32;
	ld.global.f32 	%f33, [%rd35+4];
	st.shared.f32 	[%r36+4], %f33;
	ld.global.f32 	%f34, [%rd35+8];
	st.shared.f32 	[%r36+8], %f34;
	ld.global.f32 	%f35, [%rd35+12];
	st.shared.f32 	[%r36+12], %f35;
	ld.global.f32 	%f36, [%rd35+16];
	st.shared.f32 	[%r36+16], %f36;
	ld.global.f32 	%f37, [%rd35+20];
	st.shared.f32 	[%r36+20], %f37;
	ld.global.f32 	%f38, [%rd35+24];
	st.shared.f32 	[%r36+24], %f38;
	ld.global.f32 	%f39, [%rd35+28];
	st.shared.f32 	[%r36+28], %f39;
	ld.global.f32 	%f40, [%rd35+32];
	st.shared.f32 	[%r36+32], %f40;
	ld.global.f32 	%f41, [%rd35+36];
	st.shared.f32 	[%r36+36], %f41;
	ld.global.f32 	%f42, [%rd35+40];
	st.shared.f32 	[%r36+40], %f42;
	ld.global.f32 	%f43, [%rd35+44];
	st.shared.f32 	[%r36+44], %f43;
	ld.global.f32 	%f44, [%rd35+48];
	st.shared.f32 	[%r36+48], %f44;
	ld.global.f32 	%f45, [%rd35+52];
	st.shared.f32 	[%r36+52], %f45;
	ld.global.f32 	%f46, [%rd35+56];
	st.shared.f32 	[%r36+56], %f46;
	ld.global.f32 	%f47, [%rd35+60];
	st.shared.f32 	[%r36+60], %f47;
	add.s32 	%r73, %r73, 128;
	add.s64 	%rd35, %rd35, 128;
	setp.eq.s32 	%p1, %r73, 8256;
	@%p1 bra 	$L__BB0_2;
	bra.uni 	$L__BB0_1;
$L__BB0_2:
	setp.lt.s32 	%p2, %r27, 1;
	mov.f32 	%f68, 0f00000000;
	@%p2 bra 	$L__BB0_29;
	and.b32  	%r5, %r27, 3;
	setp.lt.u32 	%p3, %r27, 4;
	mov.f32 	%f68, 0f00000000;
	mov.b32 	%r75, 0;
	@%p3 bra 	$L__BB0_22;
	and.b32  	%r75, %r27, 2147483644;
	add.s32 	%r7, %r4, %r3;
	mov.f32 	%f68, 0f00000000;
	mov.b32 	%r74, 0;
	mov.u64 	%rd14, M_constant;
	mov.u64 	%rd15, $str;
$L__BB0_5:
	add.s32 	%r11, %r7, %r74;
	setp.lt.s32 	%p4, %r11, 0;
	setp.ge.s32 	%p5, %r11, %r28;
	mul.wide.u32 	%rd13, %r74, 4;
	add.s64 	%rd5, %rd14, %rd13;
	or.pred  	%p6, %p4, %p5;
	@%p6 bra 	$L__BB0_9;
	setp.ne.s32 	%p7, %r3, 1;
	shl.b32 	%r39, %r11, 2;
	add.s32 	%r12, %r35, %r39;
	@%p7 bra 	$L__BB0_8;
	ld.shared.f32 	%f52, [%r12];
	cvt.f64.f32 	%fd1, %f52;
	st.local.f64 	[%rd1], %fd1;
	st.local.u32 	[%rd1+8], %r11;
	cvta.global.u64 	%rd16, %rd15;
	{ // callseq 0, 0
	.param .b64 param0;
	st.param.b64 	[param0], %rd16;
	.param .b64 param1;
	st.param.b64 	[param1], %rd12;
	.param .b32 retval0;
	call.uni (retval0), 
	vprintf, 
	(
	param0, 
	param1
	);
	ld.param.b32 	%r41, [retval0];
	} // callseq 0
$L__BB0_8:
	ld.shared.f32 	%f53, [%r12];
	ld.const.f32 	%f54, [%rd5];
	fma.rn.f32 	%f68, %f53, %f54, %f68;
$L__BB0_9:
	add.s32 	%r13, %r11, 1;
	setp.lt.s32 	%p8, %r13, 0;
	setp.ge.s32 	%p9, %r13, %r28;
	or.pred  	%p10, %p8, %p9;
	@%p10 bra 	$L__BB0_13;
	setp.ne.s32 	%p11, %r3, 1;
	@%p11 bra 	$L__BB0_12;
	shl.b32 	%r43, %r11, 2;
	add.s32 	%r45, %r35, %r43;
	ld.shared.f32 	%f55, [%r45+4];
	cvt.f64.f32 	%fd2, %f55;
	st.local.f64 	[%rd1], %fd2;
	st.local.u32 	[%rd1+8], %r13;
	cvta.global.u64 	%rd19, %rd15;
	{ // callseq 1, 0
	.param .b64 param0;
	st.param.b64 	[param0], %rd19;
	.param .b64 param1;
	st.param.b64 	[param1], %rd12;
	.param .b32 retval0;
	call.uni (retval0), 
	vprintf, 
	(
	param0, 
	param1
	);
	ld.param.b32 	%r46, [retval0];
	} // callseq 1
$L__BB0_12:
	shl.b32 	%r48, %r11, 2;
	add.s32 	%r50, %r35, %r48;
	ld.shared.f32 	%f56, [%r50+4];
	ld.const.f32 	%f57, [%rd5+4];
	fma.rn.f32 	%f68, %f56, %f57, %f68;
$L__BB0_13:
	add.s32 	%r14, %r11, 2;
	setp.lt.s32 	%p12, %r14, 0;
	setp.ge.s32 	%p13, %r14, %r28;
	or.pred  	%p14, %p12, %p13;
	@%p14 bra 	$L__BB0_17;
	setp.ne.s32 	%p15, %r3, 1;
	@%p15 bra 	$L__BB0_16;
	shl.b32 	%r51, %r11, 2;
	add.s32 	%r53, %r35, %r51;
	ld.shared.f32 	%f58, [%r53+8];
	cvt.f64.f32 	%fd3, %f58;
	st.local.f64 	[%rd1], %fd3;
	st.local.u32 	[%rd1+8], %r14;
	cvta.global.u64 	%rd22, %rd15;
	{ // callseq 2, 0
	.param .b64 param0;
	st.param.b64 	[param0], %rd22;
	.param .b64 param1;
	st.param.b64 	[param1], %rd12;
	.param .b32 retval0;
	call.uni (retval0), 
	vprintf, 
	(
	param0, 
	param1
	);
	ld.param.b32 	%r54, [retval0];
	} // callseq 2
$L__BB0_16:
	shl.b32 	%r56, %r11, 2;
	add.s32 	%r58, %r35, %r56;
	ld.shared.f32 	%f59, [%r58+8];
	ld.const.f32 	%f60, [%rd5+8];
	fma.rn.f32 	%f68, %f59, %f60, %f68;
$L__BB0_17:
	add.s32 	%r15, %r11, 3;
	setp.lt.s32 	%p16, %r15, 0;
	setp.ge.s32 	%p17, %r15, %r28;
	or.pred  	%p18, %p16, %p17;
	@%p18 bra 	$L__BB0_21;
	setp.ne.s32 	%p19, %r3, 1;
	@%p19 bra 	$L__BB0_20;
	shl.b32 	%r59, %r11, 2;
	add.s32 	%r61, %r35, %r59;
	ld.shared.f32 	%f61, [%r61+12];
	cvt.f64.f32 	%fd4, %f61;
	st.local.f64 	[%rd1], %fd4;
	st.local.u32 	[%rd1+8], %r15;
	cvta.global.u64 	%rd25, %rd15;
	{ // callseq 3, 0
	.param .b64 param0;
	st.param.b64 	[param0], %rd25;
	.param .b64 param1;
	st.param.b64 	[param1], %rd12;
	.param .b32 retval0;
	call.uni (retval0), 
	vprintf, 
	(
	param0, 
	param1
	);
	ld.param.b32 	%r62, [retval0];
	} // callseq 3
$L__BB0_20:
	shl.b32 	%r64, %r11, 2;
	add.s32 	%r66, %r35, %r64;
	ld.shared.f32 	%f62, [%r66+12];
	ld.const.f32 	%f63, [%rd5+12];
	fma.rn.f32 	%f68, %f62, %f63, %f68;
$L__BB0_21:
	add.s32 	%r74, %r74, 4;
	setp.ne.s32 	%p20, %r74, %r75;
	@%p20 bra 	$L__BB0_5;
$L__BB0_22:
	setp.eq.s32 	%p21, %r5, 0;
	@%p21 bra 	$L__BB0_29;
	mul.wide.u32 	%rd27, %r75, 4;
	mov.u64 	%rd28, M_constant;
	add.s64 	%rd36, %rd28, %rd27;
	add.s32 	%r67, %r2, %r75;
	add.s32 	%r68, %r67, %r4;
	add.s32 	%r78, %r68, %r1;
	shl.b32 	%r69, %r78, 2;
	add.s32 	%r77, %r35, %r69;
	neg.s32 	%r76, %r5;
	mov.u64 	%rd29, $str;
$L__BB0_24:
	.pragma "nounroll";
	setp.lt.s32 	%p22, %r78, 0;
	setp.ge.s32 	%p23, %r78, %r28;
	or.pred  	%p24, %p22, %p23;
	@%p24 bra 	$L__BB0_28;
	setp.ne.s32 	%p25, %r3, 1;
	@%p25 bra 	$L__BB0_27;
	ld.shared.f32 	%f64, [%r77];
	cvt.f64.f32 	%fd5, %f64;
	st.local.f64 	[%rd1], %fd5;
	st.local.u32 	[%rd1+8], %r78;
	cvta.global.u64 	%rd30, %rd29;
	{ // callseq 4, 0
	.param .b64 param0;
	st.param.b64 	[param0], %rd30;
	.param .b64 param1;
	st.param.b64 	[param1], %rd12;
	.param .b32 retval0;
	call.uni (retval0), 
	vprintf, 
	(
	param0, 
	param1
	);
	ld.param.b32 	%r71, [retval0];
	} // callseq 4
$L__BB0_27:
	ld.shared.f32 	%f65, [%r77];
	ld.const.f32 	%f66, [%rd36];
	fma.rn.f32 	%f68, %f65, %f66, %f68;
$L__BB0_28:
	add.s64 	%rd36, %rd36, 4;
	add.s32 	%r78, %r78, 1;
	add.s32 	%r77, %r77, 4;
	add.s32 	%r76, %r76, 1;
	setp.ne.s32 	%p26, %r76, 0;
	@%p26 bra 	$L__BB0_24;
$L__BB0_29:
	cvta.to.global.u64 	%rd32, %rd9;
	mul.wide.s32 	%rd33, %r3, 4;
	add.s64 	%rd34, %rd32, %rd33;
	st.global.f32 	[%rd34], %f68;
	ret;

}
	// .globl	_Z24powerBigNumbersGPUSharedPhjj
.visible .entry _Z24powerBigNumbersGPUSharedPhjj(
	.param .u64 .ptr .align 1 _Z24powerBigNumbersGPUSharedPhjj_param_0,
	.param .u32 _Z24powerBigNumbersGPUSharedPhjj_param_1,
	.param .u32 _Z24powerBigNumbersGPUSharedPhjj_param_2
)
{
	.local .align 8 .b8 	__local_depot1[8];
	.reg .b64 	%SP;
	.reg .b64 	%SPL;
	.reg .pred 	%p<12>;
	.reg .b16 	%rs<8>;
	.reg .b32 	%r<170>;
	.reg .b64 	%rd<24>;

	mov.u64 	%SPL, __local_depot1;
	cvta.local.u64 	%SP, %SPL;
	ld.param.u64 	%rd4, [_Z24powerBigNumbersGPUSharedPhjj_param_0];
	ld.param.u32 	%r14, [_Z24powerBigNumbersGPUSharedPhjj_param_1];
	ld.param.u32 	%r15, [_Z24powerBigNumbersGPUSharedPhjj_param_2];
	cvta.to.global.u64 	%rd1, %rd4;
	add.u64 	%rd5, %SP, 0;
	add.u64 	%rd2, %SPL, 0;
	mov.u32 	%r18, %ctaid.x;
	mov.u32 	%r19, %ntid.x;
	mov.u32 	%r20, %tid.x;
	mad.lo.s32 	%r1, %r18, %r19, %r20;
	shr.u32 	%r21, %r14, 1;
	sub.s32 	%r2, %r14, %r21;
	mov.b32 	%r167, 2;
	mov.b32 	%r166, 1;
$L__BB1_1:
	setp.ge.u32 	%p1, %r14, %r167;
	selp.u32 	%r22, 1, 0, %p1;
	shl.b32 	%r167, %r167, %r22;
	add.s32 	%r166, %r166, %r22;
	@%p1 bra 	$L__BB1_1;
	cvt.u16.u32 	%rs1, %r15;
	shr.u32 	%r7, %r15, 8;
	cvt.u16.u32 	%rs2, %r7;
	setp.ne.s32 	%p2, %r1, 0;
	@%p2 bra 	$L__BB1_4;
	and.b32  	%r23, %r15, 255;
	st.local.u32 	[%rd2], %r23;
	mov.u64 	%rd6, $str$1;
	cvta.global.u64 	%rd7, %rd6;
	{ // callseq 5, 0
	.param .b64 param0;
	st.param.b64 	[param0], %rd7;
	.param .b64 param1;
	st.param.b64 	[param1], %rd5;
	.param .b32 retval0;
	call.uni (retval0), 
	vprintf, 
	(
	param0, 
	param1
	);
	ld.param.b32 	%r24, [retval0];
	} // callseq 5
	and.b32  	%r26, %r7, 255;
	st.local.u32 	[%rd2], %r26;
	mov.u64 	%rd9, $str$2;
	cvta.global.u64 	%rd10, %rd9;
	{ // callseq 6, 0
	.param .b64 param0;
	st.param.b64 	[param0], %rd10;
	.param .b64 param1;
	st.param.b64 	[param1], %rd5;
	.param .b32 retval0;
	call.uni (retval0), 
	vprintf, 
	(
	param0, 
	param1
	);
	ld.param.b32 	%r27, [retval0];
	} // callseq 6
$L__BB1_4:
	add.s32 	%r8, %r2, -1;
	setp.ge.s32 	%p3, %r1, %r8;
	@%p3 bra 	$L__BB1_6;
	shl.b32 	%r30, %r1, 2;
	cvt.s64.s32 	%rd13, %r30;
	add.s64 	%rd14, %rd1, %rd13;
	st.global.u8 	[%rd14], %rs1;
	st.global.u8 	[%rd14+1], %rs2;
	st.global.u8 	[%rd14+2], %rs1;
	st.global.u8 	[%rd14+3], %rs2;
	bra.uni 	$L__BB1_7;
$L__BB1_6:
	shl.b32 	%r29, %r1, 2;
	cvt.s64.s32 	%rd11, %r29;
	add.s64 	%rd12, %rd1, %rd11;
	mov.b16 	%rs3, 0;
	st.global.u8 	[%rd12], %rs3;
	st.global.u8 	[%rd12+1], %rs3;
	st.global.u8 	[%rd12+2], %rs3;
	st.global.u8 	[%rd12+3], %rs3;
$L__BB1_7:
	setp.ne.s32 	%p4, %r1, %r8;
	@%p4 bra 	$L__BB1_11;
	and.b32  	%r31, %r14, 1;
	setp.eq.b32 	%p5, %r31, 1;
	not.pred 	%p6, %p5;
	@%p6 bra 	$L__BB1_10;
	shl.b32 	%r32, %r1, 2;
	cvt.s64.s32 	%rd15, %r32;
	add.s64 	%rd16, %rd1, %rd15;
	st.global.u8 	[%rd16], %rs1;
	st.global.u8 	[%rd16+1], %rs2;
	mov.b16 	%rs4, 0;
	st.global.u8 	[%rd16+2], %rs4;
	st.global.u8 	[%rd16+3], %rs4;
	bra.uni 	$L__BB1_11;
$L__BB1_10:
	shl.b32 	%r33, %r1, 2;
	cvt.s64.s32 	%rd17, %r33;
	add.s64 	%rd18, %rd1, %rd17;
	st.global.u8 	[%rd18], %rs1;
	st.global.u8 	[%rd18+1], %rs2;
	st.global.u8 	[%rd18+2], %rs1;
	st.global.u8 	[%rd18+3], %rs2;
$L__BB1_11:
	bar.sync 	0;
	setp.ge.s32 	%p7, %r1, %r2;
	@%p7 bra 	$L__BB1_20;
	shl.b32 	%r35, %r1, 2;
	cvt.s64.s32 	%rd19, %r35;
	add.s64 	%rd3, %rd1, %rd19;
	mov.b32 	%r169, 0;
	mov.u64 	%rd22, $str$3;
$L__BB1_13:
	setp.ne.s32 	%p8, %r169, 0;
	@%p8 bra 	$L__BB1_17;
	ld.global.u8 	%rs5, [%rd3+1];
	mul.wide.u16 	%r36, %rs5, 256;
	ld.global.u8 	%r37, [%rd3];
	or.b32  	%r10, %r36, %r37;
	ld.global.u8 	%rs6, [%rd3+3];
	mul.wide.u16 	%r38, %rs6, 256;
	ld.global.u8 	%r39, [%rd3+2];
	or.b32  	%r11, %r38, %r39;
	setp.ne.s32 	%p9, %r11, 0;
	@%p9 bra 	$L__BB1_16;
	shr.u32 	%r44, %r10, 8;
	st.global.u8 	[%rd3+1], %r44;
	mov.b16 	%rs7, 0;
	st.global.u8 	[%rd3+2], %rs7;
	st.global.u8 	[%rd3+3], %rs7;
	bra.uni 	$L__BB1_17;
$L__BB1_16:
	mul.lo.s32 	%r40, %r11, %r10;
	st.global.u8 	[%rd3], %r40;
	shr.u32 	%r41, %r40, 8;
	st.global.u8 	[%rd3+1], %r41;
	shr.u32 	%r42, %r40, 16;
	st.global.u8 	[%rd3+2], %r42;
	shr.u32 	%r43, %r40, 24;
	st.global.u8 	[%rd3+3], %r43;
$L__BB1_17:
	setp.ne.s32 	%p10, %r1, 0;
	bar.sync 	0;
	@%p10 bra 	$L__BB1_19;
	ld.global.u8 	%r46, [%rd1];
	cvta.to.local.u64 	%rd21, %rd5;
	mov.b32 	%r47, 0;
	st.local.v2.u32 	[%rd21], {%r47, %r46};
	cvta.global.u64 	%rd23, %rd22;
	{ // callseq 7, 0
	.param .b64 param0;
	st.param.b64 	[param0], %rd23;
	.param .b64 param1;
	st.param.b64 	[param1], %rd5;
	.param .b32 retval0;
	call.uni (retval0), 
	vprintf, 
	(
	param0, 
	param1
	);
	ld.param.b32 	%r48, [retval0];
	} // callseq 7
	ld.global.u8 	%r50, [%rd1+1];
	mov.b32 	%r51, 1;
	st.local.v2.u32 	[%rd21], {%r51, %r50};
	{ // callseq 8, 0
	.param .b64 param0;
	st.param.b64 	[param0], %rd23;
	.param .b64 param1;
	st.param.b64 	[param1], %rd5;
	.param .b32 retval0;
	call.uni (retval0), 
	vprintf, 
	(
	param0, 
	param1
	);
	ld.param.b32 	%r52, [retval0];
	} // callseq 8
	ld.global.u8 	%r54, [%rd1+2];
	mov.b32 	%r55, 2;
	st.local.v2.u32 	[%rd21], {%r55, %r54};
	{ // callseq 9, 0
	.param .b64 param0;
	st.param.b64 	[param0], %rd23;
	.param .b64 param1;
	st.param.b64 	[param1], %rd5;
	.param .b32 retval0;
	call.uni (retval0), 
	vprintf, 
	(
	param0, 
	param1
	);
	ld.param.b32 	%r56, [retval0];
	} // callseq 9
	ld.global.u8 	%r58, [%rd1+3];
	mov.b32 	%r59, 3;
	st.local.v2.u32 	[%rd21], {%r59, %r58};
	{ // callseq 10, 0
	.param .b64 param0;
	st.param.b64 	[param0], %rd23;
	.param .b64 param1;
	st.param.b64 	[param1], %rd5;
	.param .b32 retval0;
	call.uni (retval0), 
	vprintf, 
	(
	param0, 
	param1
	);
	ld.param.b32 	%r60, [retval0];
	} // callseq 10
	ld.global.u8 	%r62, [%rd1+4];
	mov.b32 	%r63, 4;
	st.local.v2.u32 	[%rd21], {%r63, %r62};
	{ // callseq 11, 0
	.param .b64 param0;
	st.param.b64 	[param0], %rd23;
	.param .b64 param1;
	st.param.b64 	[param1], %rd5;
	.param .b32 retval0;
	call.uni (retval0), 
	vprintf, 
	(
	param0, 
	param1
	);
	ld.param.b32 	%r64, [retval0];
	} // callseq 11
	ld.global.u8 	%r66, [%rd1+5];
	mov.b32 	%r67, 5;
	st.local.v2.u32 	[%rd21], {%r67, %r66};
	{ // callseq 12, 0
	.param .b64 param0;
	st.param.b64 	[param0], %rd23;
	.param .b64 param1;
	st.param.b64 	[param1], %rd5;
	.param .b32 retval0;
	call.uni (retval0), 
	vprintf, 
	(
	param0, 
	param1
	);
	ld.param.b32 	%r68, [retval0];
	} // callseq 12
	ld.global.u8 	%r70, [%rd1+6];
	mov.b32 	%r71, 6;
	st.local.v2.u32 	[%rd21], {%r71, %r70};
	{ // callseq 13, 0
	.param .b64 param0;
	st.param.b64 	[param0], %rd23;
	.param .b64 param1;
	st.param.b64 	[param1], %rd5;
	.param .b32 retval0;
	call.uni (retval0), 
	vprintf, 
	(
	param0, 
	param1
	);
	ld.param.b32 	%r72, [retval0];
	} // callseq 13
	ld.global.u8 	%r74, [%rd1+7];
	mov.b32 	%r75, 7;
	st.local.v2.u32 	[%rd21], {%r75, %r74};
	{ // callseq 14, 0
	.param .b64 param0;
	st.param.b64 	[param0], %rd23;
	.param .b64 param1;
	st.param.b64 	[param1], %rd5;
	.param .b32 retval0;
	call.uni (retval0), 
	vprintf, 
	(
	param0, 
	param1
	);
	ld.param.b32 	%r76, [retval0];
	} // callseq 14
	ld.global.u8 	%r78, [%rd1+8];
	mov.b32 	%r79, 8;
	st.local.v2.u32 	[%rd21], {%r79, %r78};
	{ // callseq 15, 0
	.param .b64 param0;
	st.param.b64 	[param0], %rd23;
	.param .b64 param1;
	st.param.b64 	[param1], %rd5;
	.param .b32 retval0;
	call.uni (retval0), 
	vprintf, 
	(
	param0, 
	param1
	);
	ld.param.b32 	%r80, [retval0];
	} // callseq 15
	ld.global.u8 	%r82, [%rd1+9];
	mov.b32 	%r83, 9;
	st.local.v2.u32 	[%rd21], {%r83, %r82};
	{ // callseq 16, 0
	.param .b64 param0;
	st.param.b64 	[param0], %rd23;
	.param .b64 param1;
	st.param.b64 	[param1], %rd5;
	.param .b32 retval0;
	call.uni (retval0), 
	vprintf, 
	(
	param0, 
	param1
	);
	ld.param.b32 	%r84, [retval0];
	} // callseq 16
	ld.global.u8 	%r86, [%rd1+10];
	mov.b32 	%r87, 10;
	st.local.v2.u32 	[%rd21], {%r87, %r86};
	{ // callseq 17, 0
	.param .b64 param0;
	st.param.b64 	[param0], %rd23;
	.param .b64 param1;
	st.param.b64 	[param1], %rd5;
	.param .b32 retval0;
	call.uni (retval0), 
	vprintf, 
	(
	param0, 
	param1
	);
	ld.param.b32 	%r88, [retval0];
	} // callseq 17
	ld.global.u8 	%r90, [%rd1+11];
	mov.b32 	%r91, 11;
	st.local.v2.u32 	[%rd21], {%r91, %r90};
	{ // callseq 18, 0
	.param .b64 param0;
	st.param.b64 	[param0], %rd23;
	.param .b64 param1;
	st.param.b64 	[param1], %rd5;
	.param .b32 retval0;
	call.uni (retval0), 
	vprintf, 
	(
	param0, 
	param1
	);
	ld.param.b32 	%r92, [retval0];
	} // callseq 18
	ld.global.u8 	%r94, [%rd1+12];
	mov.b32 	%r95, 12;
	st.local.v2.u32 	[%rd21], {%r95, %r94};
	{ // callseq 19, 0
	.param .b64 param0;
	st.param.b64 	[param0], %rd23;
	.param .b64 param1;
	st.param.b64 	[param1], %rd5;
	.param .b32 retval0;
	call.uni (retval0), 
	vprintf, 
	(
	param0, 
	param1
	);
	ld.param.b32 	%r96, [retval0];
	} // callseq 19
	ld.global.u8 	%r98, [%rd1+13];
	mov.b32 	%r99, 13;
	st.local.v2.u32 	[%rd21], {%r99, %r98};
	{ // callseq 20, 0
	.param .b64 param0;
	st.param.b64 	[param0], %rd23;
	.param .b64 param1;
	st.param.b64 	[param1], %rd5;
	.param .b32 retval0;
	call.uni (retval0), 
	vprintf, 
	(
	param0, 
	param1
	);
	ld.param.b32 	%r100, [retval0];
	} // callseq 20
	ld.global.u8 	%r102, [%rd1+14];
	mov.b32 	%r103, 14;
	st.local.v2.u32 	[%rd21], {%r103, %r102};
	{ // callseq 21, 0
	.param .b64 param0;
	st.param.b64 	[param0], %rd23;
	.param .b64 param1;
	st.param.b64 	[param1], %rd5;
	.param .b32 retval0;
	call.uni (retval0), 
	vprintf, 
	(
	param0, 
	param1
	);
	ld.param.b32 	%r104, [retval0];
	} // callseq 21
	ld.global.u8 	%r106, [%rd1+15];
	mov.b32 	%r107, 15;
	st.local.v2.u32 	[%rd21], {%r107, %r106};
	{ // callseq 22, 0
	.param .b64 param0;
	st.param.b64 	[param0], %rd23;
	.param .b64 param1;
	st.param.b64 	[param1], %rd5;
	.param .b32 retval0;
	call.uni (retval0), 
	vprintf, 
	(
	param0, 
	param1
	);
	ld.param.b32 	%r108, [retval0];
	} // callseq 22
	ld.global.u8 	%r110, [%rd1+16];
	mov.b32 	%r111, 16;
	st.local.v2.u32 	[%rd21], {%r111, %r110};
	{ // callseq 23, 0
	.param .b64 param0;
	st.param.b64 	[param0], %rd23;
	.param .b64 param1;
	st.param.b64 	[param1], %rd5;
	.param .b32 retval0;
	call.uni (retval0), 
	vprintf, 
	(
	param0, 
	param1
	);
	ld.param.b32 	%r112, [retval0];
	} // callseq 23
	ld.global.u8 	%r114, [%rd1+17];
	mov.b32 	%r115, 17;
	st.local.v2.u32 	[%rd21], {%r115, %r114};
	{ // callseq 24, 0
	.param .b64 param0;
	st.param.b64 	[param0], %rd23;
	.param .b64 param1;
	st.param.b64 	[param1], %rd5;
	.param .b32 retval0;
	call.uni (retval0), 
	vprintf, 
	(
	param0, 
	param1
	);
	ld.param.b32 	%r116, [retval0];
	} // callseq 24
	ld.global.u8 	%r118, [%rd1+18];
	mov.b32 	%r119, 18;
	st.local.v2.u32 	[%rd21], {%r119, %r118};
	{ // callseq 25, 0
	.param .b64 param0;
	st.param.b64 	[param0], %rd23;
	.param .b64 param1;
	st.param.b64 	[param1], %rd5;
	.param .b32 retval0;
	call.uni (retval0), 
	vprintf, 
	(
	param0, 
	param1
	);
	ld.param.b32 	%r120, [retval0];
	} // callseq 25
	ld.global.u8 	%r122, [%rd1+19];
	mov.b32 	%r123, 19;
	st.local.v2.u32 	[%rd21], {%r123, %r122};
	{ // callseq 26, 0
	.param .b64 param0;
	st.param.b64 	[param0], %rd23;
	.param .b64 param1;
	st.param.b64 	[param1], %rd5;
	.param .b32 retval0;
	call.uni (retval0), 
	vprintf, 
	(
	param0, 
	param1
	);
	ld.param.b32 	%r124, [retval0];
	} // callseq 26
	ld.global.u8 	%r126, [%rd1+20];
	mov.b32 	%r127, 20;
	st.local.v2.u32 	[%rd21], {%r127, %r126};
	{ // callseq 27, 0
	.param .b64 param0;
	st.param.b64 	[param0], %rd23;
	.param .b64 param1;
	st.param.b64 	[param1], %rd5;
	.param .b32 retval0;
	call.uni (retval0), 
	vprintf, 
	(
	param0, 
	param1
	);
	ld.param.b32 	%r128, [retval0];
	} // callseq 27
	ld.global.u8 	%r130, [%rd1+21];
	mov.b32 	%r131, 21;
	st.local.v2.u32 	[%rd21], {%r131, %r130};
	{ // callseq 28, 0
	.param .b64 param0;
	st.param.b64 	[param0], %rd23;
	.param .b64 param1;
	st.param.b64 	[param1], %rd5;
	.param .b32 retval0;
	call.uni (retval0), 
	vprintf, 
	(
	param0, 
	param1
	);
	ld.param.b32 	%r132, [retval0];
	} // callseq 28
	ld.global.u8 	%r134, [%rd1+22];
	mov.b32 	%r135, 22;
	st.local.v2.u32 	[%rd21], {%r135, %r134};
	{ // callseq 29, 0
	.param .b64 param0;
	st.param.b64 	[param0], %rd23;
	.param .b64 param1;
	st.param.b64 	[param1], %rd5;
	.param .b32 retval0;
	call.uni (retval0), 
	vprintf, 
	(
	param0, 
	param1
	);
	ld.param.b32 	%r136, [retval0];
	} // callseq 29
	ld.global.u8 	%r138, [%rd1+23];
	mov.b32 	%r139, 23;
	st.local.v2.u32 	[%rd21], {%r139, %r138};
	{ // callseq 30, 0
	.param .b64 param0;
	st.param.b64 	[param0], %rd23;
	.param .b64 param1;
	st.param.b64 	[param1], %rd5;
	.param .b32 retval0;
	call.uni (retval0), 
	vprintf, 
	(
	param0, 
	param1
	);
	ld.param.b32 	%r140, [retval0];
	} // callseq 30
	ld.global.u8 	%r142, [%rd1+24];
	mov.b32 	%r143, 24;
	st.local.v2.u32 	[%rd21], {%r143, %r142};
	{ // callseq 31, 0
	.param .b64 param0;
	st.param.b64 	[param0], %rd23;
	.param .b64 param1;
	st.param.b64 	[param1], %rd5;
	.param .b32 retval0;
	call.uni (retval0), 
	vprintf, 
	(
	param0, 
	param1
	);
	ld.param.b32 	%r144, [retval0];
	} // callseq 31
	ld.global.u8 	%r146, [%rd1+25];
	mov.b32 	%r147, 25;
	st.local.v2.u32 	[%rd21], {%r147, %r146};
	{ // callseq 32, 0
	.param .b64 param0;
	st.param.b64 	[param0], %rd23;
	.param .b64 param1;
	st.param.b64 	[param1], %rd5;
	.param .b32 retval0;
	call.uni (retval0), 
	vprintf, 
	(
	param0, 
	param1
	);
	ld.param.b32 	%r148, [retval0];
	} // callseq 32
	ld.global.u8 	%r150, [%rd1+26];
	mov.b32 	%r151, 26;
	st.local.v2.u32 	[%rd21], {%r151, %r150};
	{ // callseq 33, 0
	.param .b64 param0;
	st.param.b64 	[param0], %rd23;
	.param .b64 param1;
	st.param.b64 	[param1], %rd5;
	.param .b32 retval0;
	call.uni (retval0), 
	vprintf, 
	(
	param0, 
	param1
	);
	ld.param.b32 	%r152, [retval0];
	} // callseq 33
	ld.global.u8 	%r154, [%rd1+27];
	mov.b32 	%r155, 27;
	st.local.v2.u32 	[%rd21], {%r155, %r154};
	{ // callseq 34, 0
	.param .b64 param0;
	st.param.b64 	[param0], %rd23;
	.param .b64 param1;
	st.param.b64 	[param1], %rd5;
	.param .b32 retval0;
	call.uni (retval0), 
	vprintf, 
	(
	param0, 
	param1
	);
	ld.param.b32 	%r156, [retval0];
	} // callseq 34
	ld.global.u8 	%r158, [%rd1+28];
	mov.b32 	%r159, 28;
	st.local.v2.u32 	[%rd21], {%r159, %r158};
	{ // callseq 35, 0
	.param .b64 param0;
	st.param.b64 	[param0], %rd23;
	.param .b64 param1;
	st.param.b64 	[param1], %rd5;
	.param .b32 retval0;
	call.uni (retval0), 
	vprintf, 
	(
	param0, 
	param1
	);
	ld.param.b32 	%r160, [retval0];
	} // callseq 35
	ld.global.u8 	%r162, [%rd1+29];
	mov.b32 	%r163, 29;
	st.local.v2.u32 	[%rd21], {%r163, %r162};
	{ // callseq 36, 0
	.param .b64 param0;
	st.param.b64 	[param0], %rd23;
	.param .b64 param1;
	st.param.b64 	[param1], %rd5;
	.param .b32 retval0;
	call.uni (retval0), 
	vprintf, 
	(
	param0, 
	param1
	);
	ld.param.b32 	%r164, [retval0];
	} // callseq 36
	mov.b32 	%r169, 30;
$L__BB1_19:
	add.s32 	%r169, %r169, 1;
	setp.lt.s32 	%p11, %r169, %r166;
	@%p11 bra 	$L__BB1_13;
$L__BB1_20:
	ret;

}
	// .globl	_Z9provacudav
.visible .entry _Z9provacudav()
{
	.reg .pred 	%p<2>;
	.reg .b32 	%r<10>;
	.reg .b64 	%rd<5>;

	mov.u32 	%r1, %ctaid.x;
	mov.u32 	%r2, %ntid.x;
	mul.lo.s32 	%r3, %r1, %r2;
	mov.u32 	%r4, %tid.x;
	neg.s32 	%r5, %r4;
	setp.ne.s32 	%p1, %r3, %r5;
	@%p1 bra 	$L__BB2_2;
	mov.u64 	%rd1, $str$4;
	cvta.global.u64 	%rd2, %rd1;
	{ // callseq 37, 0
	.param .b64 param0;
	st.param.b64 	[param0], %rd2;
	.param .b64 param1;
	st.param.b64 	[param1], 0;
	.param .b32 retval0;
	call.uni (retval0), 
	vprintf, 
	(
	param0, 
	param1
	);
	ld.param.b32 	%r6, [retval0];
	} // callseq 37
$L__BB2_2:
	mov.u64 	%rd3, $str$5;
	cvta.global.u64 	%rd4, %rd3;
	{ // callseq 38, 0
	.param .b64 param0;
	st.param.b64 	[param0], %rd4;
	.param .b64 param1;
	st.param.b64 	[param1], 0;
	.param .b32 retval0;
	call.uni (retval0), 
	vprintf, 
	(
	param0, 
	param1
	);
	ld.param.b32 	%r8, [retval0];
	} // callseq 38
	ret;

}
	// .globl	_Z12helloFromGPUv
.visible .entry _Z12helloFromGPUv()
{
	.reg .b32 	%r<3>;
	.reg .b64 	%rd<3>;

	mov.u64 	%rd1, $str$6;
	cvta.global.u64 	%rd2, %rd1;
	{ // callseq 39, 0
	.param .b64 param0;
	st.param.b64 	[param0], %rd2;
	.param .b64 param1;
	st.param.b64 	[param1], 0;
	.param .b32 retval0;
	call.uni (retval0), 
	vprintf, 
	(
	param0, 
	param1
	);
	ld.param.b32 	%r1, [retval0];
	} // callseq 39
	ret;

}


// ===== COMPILED SASS (sm_100) =====

	.target	sm_100

	.elftype	@"ET_EXEC"


//--------------------- .note.nv.tkinfo           --------------------------
	.section	.note.nv.tkinfo,"",@"SHT_NOTE"
	.sectionflags	@"SHF_NOTE_NV_TKINFO"
	.tkinfo
        /*0018*/ 	.word	0x00000002
        /*0030*/ 	.string	""
        /*0030*/ 	.string	"ptxas"
        /*0030*/ 	.string	"Cuda compilation tools, release 13.0, V13.0.88"
        /*0030*/ 	.string	"Build cuda_13.0.r13.0/compiler.36424714_0"
        /*0030*/ 	.string	"-arch sm_100 -m 64 "



//--------------------- .note.nv.cuinfo           --------------------------
	.section	.note.nv.cuinfo,"",@"SHT_NOTE"
	.sectionflags	@"SHF_NOTE_NV_CUINFO"
        /*0018*/ 	.short	0x0002
        /*001a*/ 	.short	0x0064
        /*001c*/ 	.short	0x0082
	.zero		2


//--------------------- .nv.info                  --------------------------
	.section	.nv.info,"",@"SHT_CUDA_INFO"
	.align	4


	//----- nvinfo : EIATTR_REGCOUNT
	.align		4
        /*0000*/ 	.byte	0x04, 0x2f
        /*0002*/ 	.short	(.L_9 - .L_8)
	.align		4
.L_8:
        /*0004*/ 	.word	index@(_Z13memoriaSharedPfS_S_ii)
        /*0008*/ 	.word	0x0000001f


	//----- nvinfo : EIATTR_FRAME_SIZE
	.align		4
.L_9:
        /*000c*/ 	.byte	0x04, 0x11
        /*000e*/ 	.short	(.L_11 - .L_10)
	.align		4
.L_10:
        /*0010*/ 	.word	index@(_Z13memoriaSharedPfS_S_ii)
        /*0014*/ 	.word	0x00000010


	//----- nvinfo : EIATTR_REGCOUNT
	.align		4
.L_11:
        /*0018*/ 	.byte	0x04, 0x2f
        /*001a*/ 	.short	(.L_13 - .L_12)
	.align		4
.L_12:
        /*001c*/ 	.word	index@(_Z24powerBigNumbersGPUSharedPhjj)
        /*0020*/ 	.word	0x00000020


	//----- nvinfo : EIATTR_FRAME_SIZE
	.align		4
.L_13:
        /*0024*/ 	.byte	0x04, 0x11
        /*0026*/ 	.short	(.L_15 - .L_14)
	.align		4
.L_14:
        /*0028*/ 	.word	index@(_Z24powerBigNumbersGPUSharedPhjj)
        /*002c*/ 	.word	0x00000008


	//----- nvinfo : EIATTR_REGCOUNT
	.align		4
.L_15:
        /*0030*/ 	.byte	0x04, 0x2f
        /*0032*/ 	.short	(.L_17 - .L_16)
	.align		4
.L_16:
        /*0034*/ 	.word	index@(_Z9provacudav)
        /*0038*/ 	.word	0x00000018


	//----- nvinfo : EIATTR_FRAME_SIZE
	.align		4
.L_17:
        /*003c*/ 	.byte	0x04, 0x11
        /*003e*/ 	.short	(.L_19 - .L_18)
	.align		4
.L_18:
        /*0040*/ 	.word	index@(_Z9provacudav)
        /*0044*/ 	.word	0x00000000


	//----- nvinfo : EIATTR_REGCOUNT
	.align		4
.L_19:
        /*0048*/ 	.byte	0x04, 0x2f
        /*004a*/ 	.short	(.L_21 - .L_20)
	.align		4
.L_20:
        /*004c*/ 	.word	index@(_Z12helloFromGPUv)
        /*0050*/ 	.word	0x00000018


	//----- nvinfo : EIATTR_FRAME_SIZE
	.align		4
.L_21:
        /*0054*/ 	.byte	0x04, 0x11
        /*0056*/ 	.short	(.L_23 - .L_22)
	.align		4
.L_22:
        /*0058*/ 	.word	index@(_Z12helloFromGPUv)
        /*005c*/ 	.word	0x00000000


	//----- nvinfo : EIATTR_MIN_STACK_SIZE
	.align		4
.L_23:
        /*0060*/ 	.byte	0x04, 0x12
        /*0062*/ 	.short	(.L_25 - .L_24)
	.align		4
.L_24:
        /*0064*/ 	.word	index@(_Z12helloFromGPUv)
        /*0068*/ 	.word	0x00000000


	//----- nvinfo : EIATTR_MIN_STACK_SIZE
	.align		4
.L_25:
        /*006c*/ 	.byte	0x04, 0x12
        /*006e*/ 	.short	(.L_27 - .L_26)
	.align		4
.L_26:
        /*0070*/ 	.word	index@(_Z9provacudav)
        /*0074*/ 	.word	0x00000000


	//----- nvinfo : EIATTR_MIN_STACK_SIZE
	.align		4
.L_27:
        /*0078*/ 	.byte	0x04, 0x12
        /*007a*/ 	.short	(.L_29 - .L_28)
	.align		4
.L_28:
        /*007c*/ 	.word	index@(_Z24powerBigNumbersGPUSharedPhjj)
        /*0080*/ 	.word	0x00000008


	//----- nvinfo : EIATTR_MIN_STACK_SIZE
	.align		4
.L_29:
        /*0084*/ 	.byte	0x04, 0x12
        /*0086*/ 	.short	(.L_31 - .L_30)
	.align		4
.L_30:
        /*0088*/ 	.word	index@(_Z13memoriaSharedPfS_S_ii)
        /*008c*/ 	.word	0x00000010
.L_31:


//--------------------- .nv.compat                --------------------------
	.section	.nv.compat,"",@"SHT_CUDA_COMPAT_INFO"
	.align	4
        /*0000*/ 	.byte	0x02, 0x09, 0x00, 0x00, 0x02, 0x02, 0x01, 0x00, 0x02, 0x05, 0x05, 0x00, 0x03, 0x07, 0x01, 0x01
        /*0010*/ 	.byte	0x02, 0x03, 0x00, 0x00, 0x02, 0x06, 0x01, 0x00, 0x04, 0x0b, 0x08, 0x00, 0x09, 0x00, 0x00, 0x00
        /*0020*/ 	.byte	0x00, 0x00, 0x00, 0x00


//--------------------- .nv.info._Z12helloFromGPUv --------------------------
	.section	.nv.info._Z12helloFromGPUv,"",@"SHT_CUDA_INFO"
	.sectionflags	@""
	.align	4


	//----- nvinfo : EIATTR_CUDA_API_VERSION
	.align		4
        /*0000*/ 	.byte	0x04, 0x37
        /*0002*/ 	.short	(.L_33 - .L_32)
.L_32:
        /*0004*/ 	.word	0x00000082


	//----- nvinfo : EIATTR_SPARSE_MMA_MASK
	.align		4
.L_33:
        /*0008*/ 	.byte	0x03, 0x50
        /*000a*/ 	.short	0x0000


	//----- nvinfo : EIATTR_MAXREG_COUNT
	.align		4
        /*000c*/ 	.byte	0x03, 0x1b
        /*000e*/ 	.short	0x00ff


	//----- nvinfo : EIATTR_EXTERNS
	.align		4
        /*0010*/ 	.byte	0x04, 0x0f
        /*0012*/ 	.short	(.L_35 - .L_34)


	//   ....[0]....
	.align		4
.L_34:
        /*0014*/ 	.word	index@(vprintf)


	//----- nvinfo : EIATTR_MERCURY_ISA_VERSION
	.align		4
.L_35:
        /*0018*/ 	.byte	0x03, 0x5f
        /*001a*/ 	.short	0x0101


	//----- nvinfo : EIATTR_VRC_CTA_INIT_COUNT
	.align		4
        /*001c*/ 	.byte	0x02, 0x4a
	.zero		1
	.zero		1


	//----- nvinfo : EIATTR_SYSCALL_OFFSETS
	.align		4
        /*0020*/ 	.byte	0x04, 0x46
        /*0022*/ 	.short	(.L_37 - .L_36)


	//   ....[0]....
.L_36:
        /*0024*/ 	.word	0x00000080


	//----- nvinfo : EIATTR_EXIT_INSTR_OFFSETS
	.align		4
.L_37:
        /*0028*/ 	.byte	0x04, 0x1c
        /*002a*/ 	.short	(.L_39 - .L_38)


	//   ....[0]....
.L_38:
        /*002c*/ 	.word	0x00000090


	//----- nvinfo : EIATTR_SW_WAR
	.align		4
.L_39:
        /*0030*/ 	.byte	0x04, 0x36
        /*0032*/ 	.short	(.L_41 - .L_40)
.L_40:
        /*0034*/ 	.word	0x00000008
.L_41:


//--------------------- .nv.info._Z9provacudav    --------------------------
	.section	.nv.info._Z9provacudav,"",@"SHT_CUDA_INFO"
	.sectionflags	@""
	.align	4


	//----- nvinfo : EIATTR_CUDA_API_VERSION
	.align		4
        /*0000*/ 	.byte	0x04, 0x37
        /*0002*/ 	.short	(.L_43 - .L_42)
.L_42:
        /*0004*/ 	.word	0x00000082


	//----- nvinfo : EIATTR_SPARSE_MMA_MASK
	.align		4
.L_43:
        /*0008*/ 	.byte	0x03, 0x50
        /*000a*/ 	.short	0x0000


	//----- nvinfo : EIATTR_MAXREG_COUNT
	.align		4
        /*000c*/ 	.byte	0x03, 0x1b
        /*000e*/ 	.short	0x00ff


	//----- nvinfo : EIATTR_EXTERNS
	.align		4
        /*0010*/ 	.byte	0x04, 0x0f
        /*0012*/ 	.short	(.L_45 - .L_44)


	//   ....[0]....
	.align		4
.L_44:
        /*0014*/ 	.word	index@(vprintf)


	//----- nvinfo : EIATTR_MERCURY_ISA_VERSION
	.align		4
.L_45:
        /*0018*/ 	.byte	0x03, 0x5f
        /*001a*/ 	.short	0x0101


	//----- nvinfo : EIATTR_VRC_CTA_INIT_COUNT
	.align		4
        /*001c*/ 	.byte	0x02, 0x4a
	.zero		1
	.zero		1


	//----- nvinfo : EIATTR_SYSCALL_OFFSETS
	.align		4
        /*0020*/ 	.byte	0x04, 0x46
        /*0022*/ 	.short	(.L_47 - .L_46)


	//   ....[0]....
.L_46:
        /*0024*/ 	.word	0x00000100


	//   ....[1]....
        /*0028*/ 	.word	0x00000190


	//----- nvinfo : EIATTR_EXIT_INSTR_OFFSETS
	.align		4
.L_47:
        /*002c*/ 	.byte	0x04, 0x1c
        /*002e*/ 	.short	(.L_49 - .L_48)


	//   ....[0]....
.L_48:
        /*0030*/ 	.word	0x000001a0


	//----- nvinfo : EIATTR_CRS_STACK_SIZE
	.align		4
.L_49:
        /*0034*/ 	.byte	0x04, 0x1e
        /*0036*/ 	.short	(.L_51 - .L_50)
.L_50:
        /*0038*/ 	.word	0x00000000


	//----- nvinfo : EIATTR_SW_WAR
	.align		4
.L_51:
        /*003c*/ 	.byte	0x04, 0x36
        /*003e*/ 	.short	(.L_53 - .L_52)
.L_52:
        /*0040*/ 	.word	0x00000008
.L_53:


//--------------------- .nv.info._Z24powerBigNumbersGPUSharedPhjj --------------------------
	.section	.nv.info._Z24powerBigNumbersGPUSharedPhjj,"",@"SHT_CUDA_INFO"
	.sectionflags	@""
	.align	4


	//----- nvinfo : EIATTR_CUDA_API_VERSION
	.align		4
        /*0000*/ 	.byte	0x04, 0x37
        /*0002*/ 	.short	(.L_55 - .L_54)
.L_54:
        /*0004*/ 	.word	0x00000082


	//----- nvinfo : EIATTR_KPARAM_INFO
	.align		4
.L_55:
        /*0008*/ 	.byte	0x04, 0x17
        /*000a*/ 	.short	(.L_57 - .L_56)
.L_56:
        /*000c*/ 	.word	0x00000000
        /*0010*/ 	.short	0x0002
        /*0012*/ 	.short	0x000c
        /*0014*/ 	.byte	0x00, 0xf0, 0x11, 0x00


	//----- nvinfo : EIATTR_KPARAM_INFO
	.align		4
.L_57:
        /*0018*/ 	.byte	0x04, 0x17
        /*001a*/ 	.short	(.L_59 - .L_58)
.L_58:
        /*001c*/ 	.word	0x00000000
        /*0020*/ 	.short	0x0001
        /*0022*/ 	.short	0x0008
        /*0024*/ 	.byte	0x00, 0xf0, 0x11, 0x00


	//----- nvinfo : EIATTR_KPARAM_INFO
	.align		4
.L_59:
        /*0028*/ 	.byte	0x04, 0x17
        /*002a*/ 	.short	(.L_61 - .L_60)
.L_60:
        /*002c*/ 	.word	0x00000000
        /*0030*/ 	.short	0x0000
        /*0032*/ 	.short	0x0000
        /*0034*/ 	.byte	0x00, 0xf5, 0x21, 0x00


	//----- nvinfo : EIATTR_SPARSE_MMA_MASK
	.align		4
.L_61:
        /*0038*/ 	.byte	0x03, 0x50
        /*003a*/ 	.short	0x0000


	//----- nvinfo : EIATTR_MAXREG_COUNT
	.align		4
        /*003c*/ 	.byte	0x03, 0x1b
        /*003e*/ 	.short	0x00ff


	//----- nvinfo : EIATTR_NUM_BARRIERS
	.align		4
        /*0040*/ 	.byte	0x02, 0x4c
        /*0042*/ 	.byte	0x01
	.zero		1


	//----- nvinfo : EIATTR_EXTERNS
	.align		4
        /*0044*/ 	.byte	0x04, 0x0f
        /*0046*/ 	.short	(.L_63 - .L_62)


	//   ....[0]....
	.align		4
.L_62:
        /*0048*/ 	.word	index@(vprintf)


	//----- nvinfo : EIATTR_MERCURY_ISA_VERSION
	.align		4
.L_63:
        /*004c*/ 	.byte	0x03, 0x5f
        /*004e*/ 	.short	0x0101


	//----- nvinfo : EIATTR_VRC_CTA_INIT_COUNT
	.align		4
        /*0050*/ 	.byte	0x02, 0x4a
	.zero		1
	.zero		1


	//----- nvinfo : EIATTR_SYSCALL_OFFSETS
	.align		4
        /*0054*/ 	.byte	0x04, 0x46
        /*0056*/ 	.short	(.L_65 - .L_64)


	//   ....[0]....
.L_64:
        /*0058*/ 	.word	0x00000230


	//   ....[1]....
        /*005c*/ 	.word	0x000002d0


	//   ....[2]....
        /*0060*/ 	.word	0x00000b90


	//   ....[3]....
        /*0064*/ 	.word	0x00000c70


	//   ....[4]....
        /*0068*/ 	.word	0x00000d50


	//   ....[5]....
        /*006c*/ 	.word	0x00000e30


	//   ....[6]....
        /*0070*/ 	.word	0x00000f10


	//   ....[7]....
        /*0074*/ 	.word	0x00000ff0


	//   ....[8]....
        /*0078*/ 	.word	0x000010d0


	//   ....[9]....
        /*007c*/ 	.word	0x000011b0


	//   ....[10]....
        /*0080*/ 	.word	0x00001290


	//   ....[11]....
        /*0084*/ 	.word	0x00001370


	//   ....[12]....
        /*0088*/ 	.word	0x00001450


	//   ....[13]....
        /*008c*/ 	.word	0x00001530


	//   ....[14]....
        /*0090*/ 	.word	0x00001610


	//   ....[15]....
        /*0094*/ 	.word	0x000016f0


	//   ....[16]....
        /*0098*/ 	.word	0x000017d0


	//   ....[17]....
        /*009c*/ 	.word	0x000018b0


	//   ....[18]....
        /*00a0*/ 	.word	0x00001990


	//   ....[19]....
        /*00a4*/ 	.word	0x00001a70


	//   ....[20]....
        /*00a8*/ 	.word	0x00001b50


	//   ....[21]....
        /*00ac*/ 	.word	0x00001c30


	//   ....[22]....
        /*00b0*/ 	.word	0x00001d10


	//   ....[23]....
        /*00b4*/ 	.word	0x00001df0


	//   ....[24]....
        /*00b8*/ 	.word	0x00001ed0


	//   ....[25]....
        /*00bc*/ 	.word	0x00001fb0


	//   ....[26]....
        /*00c0*/ 	.word	0x00002090


	//   ....[27]....
        /*00c4*/ 	.word	0x00002170


	//   ....[28]....
        /*00c8*/ 	.word	0x00002250


	//   ....[29]....
        /*00cc*/ 	.word	0x00002330


	//   ....[30]....
        /*00d0*/ 	.word	0x00002410


	//   ....[31]....
        /*00d4*/ 	.word	0x000024f0


	//----- nvinfo : EIATTR_EXIT_INSTR_OFFSETS
	.align		4
.L_65:
        /*00d8*/ 	.byte	0x04, 0x1c
        /*00da*/ 	.short	(.L_67 - .L_66)


	//   ....[0]....
.L_66:
        /*00dc*/ 	.word	0x00000780


	//   ....[1]....
        /*00e0*/ 	.word	0x00002550


	//----- nvinfo : EIATTR_CRS_STACK_SIZE
	.align		4
.L_67:
        /*00e4*/ 	.byte	0x04, 0x1e
        /*00e6*/ 	.short	(.L_69 - .L_68)
.L_68:
        /*00e8*/ 	.word	0x00000000


	//----- nvinfo : EIATTR_CBANK_PARAM_SIZE
	.align		4
.L_69:
        /*00ec*/ 	.byte	0x03, 0x19
        /*00ee*/ 	.short	0x0010


	//----- nvinfo : EIATTR_PARAM_CBANK
	.align		4
        /*00f0*/ 	.byte	0x04, 0x0a
        /*00f2*/ 	.short	(.L_71 - .L_70)
	.align		4
.L_70:
        /*00f4*/ 	.word	index@(.nv.constant0._Z24powerBigNumbersGPUSharedPhjj)
        /*00f8*/ 	.short	0x0380
        /*00fa*/ 	.short	0x0010


	//----- nvinfo : EIATTR_SW_WAR
	.align		4
.L_71:
        /*00fc*/ 	.byte	0x04, 0x36
        /*00fe*/ 	.short	(.L_73 - .L_72)
.L_72:
        /*0100*/ 	.word	0x00000008
.L_73:


//--------------------- .nv.info._Z13memoriaSharedPfS_S_ii --------------------------
	.section	.nv.info._Z13memoriaSharedPfS_S_ii,"",@"SHT_CUDA_INFO"
	.sectionflags	@""
	.align	4


	//----- nvinfo : EIATTR_CUDA_API_VERSION
	.align		4
        /*0000*/ 	.byte	0x04, 0x37
        /*0002*/ 	.short	(.L_75 - .L_74)
.L_74:
        /*0004*/ 	.word	0x00000082


	//----- nvinfo : EIATTR_KPARAM_INFO
	.align		4
.L_75:
        /*0008*/ 	.byte	0x04, 0x17
        /*000a*/ 	.short	(.L_77 - .L_76)
.L_76:
        /*000c*/ 	.word	0x00000000
        /*0010*/ 	.short	0x0004
        /*0012*/ 	.short	0x001c
        /*0014*/ 	.byte	0x00, 0xf0, 0x11, 0x00


	//----- nvinfo : EIATTR_KPARAM_INFO
	.align		4
.L_77:
        /*0018*/ 	.byte	0x04, 0x17
        /*001a*/ 	.short	(.L_79 - .L_78)
.L_78:
        /*001c*/ 	.word	0x00000000
        /*0020*/ 	.short	0x0003
        /*0022*/ 	.short	0x0018
        /*0024*/ 	.byte	0x00, 0xf0, 0x11, 0x00


	//----- nvinfo : EIATTR_KPARAM_INFO
	.align		4
.L_79:
        /*0028*/ 	.byte	0x04, 0x17
        /*002a*/ 	.short	(.L_81 - .L_80)
.L_80:
        /*002c*/ 	.word	0x00000000
        /*0030*/ 	.short	0x0002
        /*0032*/ 	.short	0x0010
        /*0034*/ 	.byte	0x00, 0xf5, 0x21, 0x00


	//----- nvinfo : EIATTR_KPARAM_INFO
	.align		4
.L_81:
        /*0038*/ 	.byte	0x04, 0x17
        /*003a*/ 	.short	(.L_83 - .L_82)
.L_82:
        /*003c*/ 	.word	0x00000000
        /*0040*/ 	.short	0x0001
        /*0042*/ 	.short	0x0008
        /*0044*/ 	.byte	0x00, 0xf5, 0x21, 0x00


	//----- nvinfo : EIATTR_KPARAM_INFO
	.align		4
.L_83:
        /*0048*/ 	.byte	0x04, 0x17
        /*004a*/ 	.short	(.L_85 - .L_84)
.L_84:
        /*004c*/ 	.word	0x00000000
        /*0050*/ 	.short	0x0000
        /*0052*/ 	.short	0x0000
        /*0054*/ 	.byte	0x00, 0xf5, 0x21, 0x00


	//----- nvinfo : EIATTR_SPARSE_MMA_MASK
	.align		4
.L_85:
        /*0058*/ 	.byte	0x03, 0x50
        /*005a*/ 	.short	0x0000


	//----- nvinfo : EIATTR_MAXREG_COUNT
	.align		4
        /*005c*/ 	.byte	0x03, 0x1b
        /*005e*/ 	.short	0x00ff


	//----- nvinfo : EIATTR_EXTERNS
	.align		4
        /*0060*/ 	.byte	0x04, 0x0f
        /*0062*/ 	.short	(.L_87 - .L_86)


	//   ....[0]....
	.align		4
.L_86:
        /*0064*/ 	.word	index@(vprintf)


	//----- nvinfo : EIATTR_MERCURY_ISA_VERSION
	.align		4
.L_87:
        /*0068*/ 	.byte	0x03, 0x5f
        /*006a*/ 	.short	0x0101


	//----- nvinfo : EIATTR_VRC_CTA_INIT_COUNT
	.align		4
        /*006c*/ 	.byte	0x02, 0x4a
	.zero		1
	.zero		1


	//----- nvinfo : EIATTR_SYSCALL_OFFSETS
	.align		4
        /*0070*/ 	.byte	0x04, 0x46
        /*0072*/ 	.short	(.L_89 - .L_88)


	//   ....[0]....
.L_88:
        /*0074*/ 	.word	0x000006e0


	//   ....[1]....
        /*0078*/ 	.word	0x000008a0


	//   ....[2]....
        /*007c*/ 	.word	0x00000a60


	//   ....[3]....
        /*0080*/ 	.word	0x00000c20


	//   ....[4]....
        /*0084*/ 	.word	0x00000f00


	//----- nvinfo : EIATTR_EXIT_INSTR_OFFSETS
	.align		4
.L_89:
        /*0088*/ 	.byte	0x04, 0x1c
        /*008a*/ 	.short	(.L_91 - .L_90)


	//   ....[0]....
.L_90:
        /*008c*/ 	.word	0x00000ff0


	//----- nvinfo : EIATTR_CRS_STACK_SIZE
	.align		4
.L_91:
        /*0090*/ 	.byte	0x04, 0x1e
        /*0092*/ 	.short	(.L_93 - .L_92)
.L_92:
        /*0094*/ 	.word	0x00000000


	//----- nvinfo : EIATTR_CBANK_PARAM_SIZE
	.align		4
.L_93:
        /*0098*/ 	.byte	0x03, 0x19
        /*009a*/ 	.short	0x0020


	//----- nvinfo : EIATTR_PARAM_CBANK
	.align		4
        /*009c*/ 	.byte	0x04, 0x0a
        /*009e*/ 	.short	(.L_95 - .L_94)
	.align		4
.L_94:
        /*00a0*/ 	.word	index@(.nv.constant0._Z13memoriaSharedPfS_S_ii)
        /*00a4*/ 	.short	0x0380
        /*00a6*/ 	.short	0x0020


	//----- nvinfo : EIATTR_SW_WAR
	.align		4
.L_95:
        /*00a8*/ 	.byte	0x04, 0x36
        /*00aa*/ 	.short	(.L_97 - .L_96)
.L_96:
        /*00ac*/ 	.word	0x00000008
.L_97:


//--------------------- .nv.callgraph             --------------------------
	.section	.nv.callgraph,"",@"SHT_CUDA_CALLGRAPH"
	.align	4
	.sectionentsize	8
	.align		4
        /*0000*/ 	.word	0x00000000
	.align		4
        /*0004*/ 	.word	0xffffffff
	.align		4
        /*0008*/ 	.word	index@(_Z12helloFromGPUv)
	.align		4
        /*000c*/ 	.word	index@(vprintf)
	.align		4
        /*0010*/ 	.word	index@(_Z9provacudav)
	.align		4
        /*0014*/ 	.word	index@(vprintf)
	.align		4
        /*0018*/ 	.word	index@(_Z24powerBigNumbersGPUSharedPhjj)
	.align		4
        /*001c*/ 	.word	index@(vprintf)
	.align		4
        /*0020*/ 	.word	index@(_Z13memoriaSharedPfS_S_ii)
	.align		4
        /*0024*/ 	.word	index@(vprintf)
	.align		4
        /*0028*/ 	.word	0x00000000
	.align		4
        /*002c*/ 	.word	0xfffffffe
	.align		4
        /*0030*/ 	.word	0x00000000
	.align		4
        /*0034*/ 	.word	0xfffffffd
	.align		4
        /*0038*/ 	.word	0x00000000
	.align		4
        /*003c*/ 	.word	0xfffffffc


//--------------------- .nv.constant4             --------------------------
	.section	.nv.constant4,"a",@progbits
	.align	8
	.align		8
.nv.constant4:
        /*0000*/ 	.dword	vprintf
	.align		8
        /*0008*/ 	.dword	$str
	.align		8
        /*0010*/ 	.dword	$str$1
	.align		8
        /*0018*/ 	.dword	$str$2
	.align		8
        /*0020*/ 	.dword	$str$3
	.align		8
        /*0028*/ 	.dword	$str$4
	.align		8
        /*0030*/ 	.dword	$str$5
	.align		8
        /*0038*/ 	.dword	$str$6


//--------------------- .nv.constant3             --------------------------
	.section	.nv.constant3,"a",@progbits
	.align	4
.nv.constant3:
	.type		M_constant,@object
	.size		M_constant,(.L_0 - M_constant)
M_constant:
	.zero		32
.L_0:


//--------------------- .text._Z12helloFromGPUv   --------------------------
	.section	.text._Z12helloFromGPUv,"ax",@progbits
	.align	128
        .global         _Z12helloFromGPUv
        .type           _Z12helloFromGPUv,@function
        .size           _Z12helloFromGPUv,(.L_x_76 - _Z12helloFromGPUv)
        .other          _Z12helloFromGPUv,@"STO_CUDA_ENTRY STV_DEFAULT"
_Z12helloFromGPUv:
.text._Z12helloFromGPUv:
[----:B------:R-:W0:Y:S01]  /*0000*/  LDC R1, c[0x0][0x37c] ;  /* 0x0000df00ff017b82 */ /* 0x000e220000000800 */
[----:B------:R-:W-:Y:S01]  /*0010*/  MOV R0, 0x0 ;  /* 0x0000000000007802 */ /* 0x000fe20000000f00 */
[----:B------:R-:W1:Y:S01]  /*0020*/  LDCU.64 UR4, c[0x4][0x38] ;  /* 0x01000700ff0477ac */ /* 0x000e620008000a00 */
[----:B------:R-:W-:-:S05]  /*0030*/  CS2R R6, SRZ ;  /* 0x0000000000067805 */ /* 0x000fca000001ff00 */
[----:B------:R2:W3:Y:S01]  /*0040*/  LDC.64 R2, c[0x4][R0] ;  /* 0x0100000000027b82 */ /* 0x0004e20000000a00 */
[----:B-1----:R-:W-:Y:S02]  /*0050*/  IMAD.U32 R4, RZ, RZ, UR4 ;  /* 0x00000004ff047e24 */ /* 0x002fe4000f8e00ff */
[----:B--2---:R-:W-:-:S07]  /*0060*/  IMAD.U32 R5, RZ, RZ, UR5 ;  /* 0x00000005ff057e24 */ /* 0x004fce000f8e00ff */
[----:B------:R-:W-:-:S07]  /*0070*/  LEPC R20, `(.L_x_0) ;  /* 0x000000001014794e */ /* 0x000fce0000000000 */
[----:B0--3--:R-:W-:Y:S05]  /*0080*/  CALL.ABS.NOINC R2 ;  /* 0x0000000002007343 */ /* 0x009fea0003c00000 */
.L_x_0:
[----:B------:R-:W-:Y:S05]  /*0090*/  EXIT ;  /* 0x000000000000794d */ /* 0x000fea0003800000 */
.L_x_1:
[----:B------:R-:W-:-:S00]  /*00a0*/  BRA `(.L_x_1) ;  /* 0xfffffffc00fc7947 */ /* 0x000fc0000383ffff */
[----:B------:R-:W-:-:S00]  /*00b0*/  NOP ;  /* 0x0000000000007918 */ /* 0x000fc00000000000 */
        /* <DEDUP_REMOVED lines=12> */
.L_x_76:


//--------------------- .text._Z9provacudav       --------------------------
	.section	.text._Z9provacudav,"ax",@progbits
	.align	128
        .global         _Z9provacudav
        .type           _Z9provacudav,@function
        .size           _Z9provacudav,(.L_x_77 - _Z9provacudav)
        .other          _Z9provacudav,@"STO_CUDA_ENTRY STV_DEFAULT"
_Z9provacudav:
.text._Z9provacudav:
[----:B------:R-:W0:Y:S01]  /*0000*/  LDC R1, c[0x0][0x37c] ;  /* 0x0000df00ff017b82 */ /* 0x000e220000000800 */
[----:B------:R-:W1:Y:S07]  /*0010*/  S2R R0, SR_TID.X ;  /* 0x0000000000007919 */ /* 0x000e6e0000002100 */
[----:B------:R-:W2:Y:S01]  /*0020*/  S2UR UR4, SR_CTAID.X ;  /* 0x00000000000479c3 */ /* 0x000ea20000002500 */
[----:B------:R-:W2:Y:S01]  /*0030*/  LDCU UR5, c[0x0][0x360] ;  /* 0x00006c00ff0577ac */ /* 0x000ea20008000800 */
[----:B------:R-:W-:Y:S01]  /*0040*/  BSSY.RECONVERGENT B6, `(.L_x_2) ;  /* 0x000000d000067945 */ /* 0x000fe20003800200 */
[----:B--2---:R-:W-:Y:S01]  /*0050*/  UIMAD UR4, UR4, UR5, URZ ;  /* 0x00000005040472a4 */ /* 0x004fe2000f8e02ff */
[----:B-1----:R-:W-:-:S05]  /*0060*/  IMAD.MOV R0, RZ, RZ, -R0 ;  /* 0x000000ffff007224 */ /* 0x002fca00078e0a00 */
[----:B------:R-:W-:-:S13]  /*0070*/  ISETP.NE.AND P0, PT, R0, UR4, PT ;  /* 0x0000000400007c0c */ /* 0x000fda000bf05270 */
[----:B0-----:R-:W-:Y:S05]  /*0080*/  @P0 BRA `(.L_x_3) ;  /* 0x0000000000200947 */ /* 0x001fea0003800000 */
[----:B------:R-:W-:Y:S01]  /*0090*/  MOV R0, 0x0 ;  /* 0x0000000000007802 */ /* 0x000fe20000000f00 */
[----:B------:R-:W0:Y:S01]  /*00a0*/  LDCU.64 UR4, c[0x4][0x28] ;  /* 0x01000500ff0477ac */ /* 0x000e220008000a00 */
[----:B------:R-:W-:Y:S02]  /*00b0*/  CS2R R6, SRZ ;  /* 0x0000000000067805 */ /* 0x000fe4000001ff00 */
[----:B------:R1:W2:Y:S01]  /*00c0*/  LDC.64 R2, c[0x4][R0] ;  /* 0x0100000000027b82 */ /* 0x0002a20000000a00 */
[----:B0-----:R-:W-:Y:S02]  /*00d0*/  IMAD.U32 R4, RZ, RZ, UR4 ;  /* 0x00000004ff047e24 */ /* 0x001fe4000f8e00ff */
[----:B-1----:R-:W-:-:S07]  /*00e0*/  IMAD.U32 R5, RZ, RZ, UR5 ;  /* 0x00000005ff057e24 */ /* 0x002fce000f8e00ff */
[----:B------:R-:W-:-:S07]  /*00f0*/  LEPC R20, `(.L_x_3) ;  /* 0x000000001014794e */ /* 0x000fce0000000000 */
[----:B--2---:R-:W-:Y:S05]  /*0100*/  CALL.ABS.NOINC R2 ;  /* 0x0000000002007343 */ /* 0x004fea0003c00000 */
.L_x_3:
[----:B------:R-:W-:Y:S05]  /*0110*/  BSYNC.RECONVERGENT B6 ;  /* 0x0000000000067941 */ /* 0x000fea0003800200 */
.L_x_2:
        /* <DEDUP_REMOVED lines=8> */
.L_x_4:
[----:B------:R-:W-:Y:S05]  /*01a0*/  EXIT ;  /* 0x000000000000794d */ /* 0x000fea0003800000 */
.L_x_5:
        /* <DEDUP_REMOVED lines=13> */
.L_x_77:


//--------------------- .text._Z24powerBigNumbersGPUSharedPhjj --------------------------
	.section	.text._Z24powerBigNumbersGPUSharedPhjj,"ax",@progbits
	.align	128
        .global         _Z24powerBigNumbersGPUSharedPhjj
        .type           _Z24powerBigNumbersGPUSharedPhjj,@function
        .size           _Z24powerBigNumbersGPUSharedPhjj,(.L_x_78 - _Z24powerBigNumbersGPUSharedPhjj)
        .other          _Z24powerBigNumbersGPUSharedPhjj,@"STO_CUDA_ENTRY STV_DEFAULT"
_Z24powerBigNumbersGPUSharedPhjj:
.text._Z24powerBigNumbersGPUSharedPhjj:
[----:B------:R-:W0:Y:S01]  /*0000*/  LDC R1, c[0x0][0x37c] ;  /* 0x0000df00ff017b82 */ /* 0x000e220000000800 */
[----:B------:R-:W1:Y:S01]  /*0010*/  S2R R3, SR_TID.X ;  /* 0x0000000000037919 */ /* 0x000e620000002100 */
[----:B------:R-:W2:Y:S06]  /*0020*/  LDCU UR5, c[0x0][0x2fc] ;  /* 0x00005f80ff0577ac */ /* 0x000eac0008000800 */
[----:B------:R-:W1:Y:S01]  /*0030*/  S2UR UR6, SR_CTAID.X ;  /* 0x00000000000679c3 */ /* 0x000e620000002500 */
[----:B0-----:R-:W-:Y:S01]  /*0040*/  VIADD R1, R1, 0xfffffff8 ;  /* 0xfffffff801017836 */ /* 0x001fe20000000000 */
[----:B------:R-:W0:Y:S01]  /*0050*/  LDCU UR4, c[0x0][0x2f8] ;  /* 0x00005f00ff0477ac */ /* 0x000e220008000800 */
[----:B------:R-:W-:-:S02]  /*0060*/  IMAD.MOV.U32 R0, RZ, RZ, 0x2 ;  /* 0x00000002ff007424 */ /* 0x000fc400078e00ff */
[----:B------:R-:W-:-:S03]  /*0070*/  IMAD.MOV.U32 R25, RZ, RZ, 0x1 ;  /* 0x00000001ff197424 */ /* 0x000fc600078e00ff */
[----:B------:R-:W1:Y:S08]  /*0080*/  LDC R26, c[0x0][0x360] ;  /* 0x0000d800ff1a7b82 */ /* 0x000e700000000800 */
[----:B------:R-:W3:Y:S01]  /*0090*/  LDC R4, c[0x0][0x388] ;  /* 0x0000e200ff047b82 */ /* 0x000ee20000000800 */
[----:B0-----:R-:W-:-:S05]  /*00a0*/  IADD3 R24, P0, PT, R1, UR4, RZ ;  /* 0x0000000401187c10 */ /* 0x001fca000ff1e0ff */
[----:B--2---:R-:W-:Y:S02]  /*00b0*/  IMAD.X R23, RZ, RZ, UR5, P0 ;  /* 0x00000005ff177e24 */ /* 0x004fe400080e06ff */
[----:B-1----:R-:W-:-:S07]  /*00c0*/  IMAD R26, R26, UR6, R3 ;  /* 0x000000061a1a7c24 */ /* 0x002fce000f8e0203 */
.L_x_6:
[----:B---3--:R-:W-:-:S04]  /*00d0*/  ISETP.GT.U32.AND P0, PT, R0, R4, PT ;  /* 0x000000040000720c */ /* 0x008fc80003f04070 */
[----:B------:R-:W-:-:S04]  /*00e0*/  SEL R2, RZ, 0x1, P0 ;  /* 0x00000001ff027807 */ /* 0x000fc80000000000 */
[----:B------:R-:W-:Y:S01]  /*00f0*/  SHF.L.U32 R0, R0, R2, RZ ;  /* 0x0000000200007219 */ /* 0x000fe200000006ff */
[----:B------:R-:W-:-:S04]  /*0100*/  IMAD.IADD R25, R2, 0x1, R25 ;  /* 0x0000000102197824 */ /* 0x000fc800078e0219 */
[----:B------:R-:W-:Y:S05]  /*0110*/  @!P0 BRA `(.L_x_6) ;  /* 0xfffffffc00ec8947 */ /* 0x000fea000383ffff */
[----:B------:R-:W0:Y:S01]  /*0120*/  LDC R0, c[0x0][0x38c] ;  /* 0x0000e300ff007b82 */ /* 0x000e220000000800 */
[----:B------:R-:W-:Y:S01]  /*0130*/  ISETP.NE.AND P0, PT, R26, RZ, PT ;  /* 0x000000ff1a00720c */ /* 0x000fe20003f05270 */
[----:B------:R-:W-:Y:S01]  /*0140*/  BSSY.RECONVERGENT B6, `(.L_x_7) ;  /* 0x000001a000067945 */ /* 0x000fe20003800200 */
[----:B------:R-:W-:-:S05]  /*0150*/  SHF.R.U32.HI R29, RZ, 0x1, R4 ;  /* 0x00000001ff1d7819 */ /* 0x000fca0000011604 */
[----:B------:R-:W-:Y:S01]  /*0160*/  IMAD.IADD R29, R4, 0x1, -R29 ;  /* 0x00000001041d7824 */ /* 0x000fe200078e0a1d */
[----:B0-----:R-:W-:-:S05]  /*0170*/  SHF.R.U32.HI R27, RZ, 0x8, R0 ;  /* 0x00000008ff1b7819 */ /* 0x001fca0000011600 */
[----:B------:R-:W-:Y:S05]  /*0180*/  @P0 BRA `(.L_x_8) ;  /* 0x0000000000540947 */ /* 0x000fea0003800000 */
[----:B------:R-:W-:Y:S01]  /*0190*/  LOP3.LUT R0, R0, 0xff, RZ, 0xc0, !PT ;  /* 0x000000ff00007812 */ /* 0x000fe200078ec0ff */
[----:B------:R-:W0:Y:S01]  /*01a0*/  LDCU.64 UR4, c[0x4][0x10] ;  /* 0x01000200ff0477ac */ /* 0x000e220008000a00 */
[----:B------:R-:W-:Y:S01]  /*01b0*/  MOV R16, 0x0 ;  /* 0x0000000000107802 */ /* 0x000fe20000000f00 */
[----:B------:R-:W-:Y:S02]  /*01c0*/  IMAD.MOV.U32 R6, RZ, RZ, R24 ;  /* 0x000000ffff067224 */ /* 0x000fe400078e0018 */
[----:B------:R1:W-:Y:S01]  /*01d0*/  STL [R1], R0 ;  /* 0x0000000001007387 */ /* 0x0003e20000100800 */
[----:B------:R1:W2:Y:S01]  /*01e0*/  LDC.64 R2, c[0x4][R16] ;  /* 0x0100000010027b82 */ /* 0x0002a20000000a00 */
[----:B------:R-:W-:Y:S02]  /*01f0*/  IMAD.MOV.U32 R7, RZ, RZ, R23 ;  /* 0x000000ffff077224 */ /* 0x000fe400078e0017 */
[----:B0-----:R-:W-:Y:S02]  /*0200*/  IMAD.U32 R4, RZ, RZ, UR4 ;  /* 0x00000004ff047e24 */ /* 0x001fe4000f8e00ff */
[----:B-1----:R-:W-:-:S07]  /*0210*/  IMAD.U32 R5, RZ, RZ, UR5 ;  /* 0x00000005ff057e24 */ /* 0x002fce000f8e00ff */
[----:B------:R-:W-:-:S07]  /*0220*/  LEPC R20, `(.L_x_9) ;  /* 0x000000001014794e */ /* 0x000fce0000000000 */
[----:B--2---:R-:W-:Y:S05]  /*0230*/  CALL.ABS.NOINC R2 ;  /* 0x0000000002007343 */ /* 0x004fea0003c00000 */
.L_x_9:
[----:B------:R-:W-:Y:S01]  /*0240*/  LOP3.LUT R0, R27, 0xff, RZ, 0xc0, !PT ;  /* 0x000000ff1b007812 */ /* 0x000fe200078ec0ff */
[----:B------:R0:W1:Y:S01]  /*0250*/  LDC.64 R2, c[0x4][R16] ;  /* 0x0100000010027b82 */ /* 0x0000620000000a00 */
[----:B------:R-:W2:Y:S01]  /*0260*/  LDCU.64 UR4, c[0x4][0x18] ;  /* 0x01000300ff0477ac */ /* 0x000ea20008000a00 */
[----:B------:R-:W-:Y:S02]  /*0270*/  IMAD.MOV.U32 R6, RZ, RZ, R24 ;  /* 0x000000ffff067224 */ /* 0x000fe400078e0018 */
[----:B------:R0:W-:Y:S01]  /*0280*/  STL [R1], R0 ;  /* 0x0000000001007387 */ /* 0x0001e20000100800 */
[----:B------:R-:W-:Y:S02]  /*0290*/  IMAD.MOV.U32 R7, RZ, RZ, R23 ;  /* 0x000000ffff077224 */ /* 0x000fe400078e0017 */
[----:B--2---:R-:W-:Y:S02]  /*02a0*/  IMAD.U32 R4, RZ, RZ, UR4 ;  /* 0x00000004ff047e24 */ /* 0x004fe4000f8e00ff */
[----:B0-----:R-:W-:-:S07]  /*02b0*/  IMAD.U32 R5, RZ, RZ, UR5 ;  /* 0x00000005ff057e24 */ /* 0x001fce000f8e00ff */
[----:B------:R-:W-:-:S07]  /*02c0*/  LEPC R20, `(.L_x_8) ;  /* 0x000000001014794e */ /* 0x000fce0000000000 */
[----:B-1----:R-:W-:Y:S05]  /*02d0*/  CALL.ABS.NOINC R2 ;  /* 0x0000000002007343 */ /* 0x002fea0003c00000 */
.L_x_8:
[----:B------:R-:W-:Y:S05]  /*02e0*/  BSYNC.RECONVERGENT B6 ;  /* 0x0000000000067941 */ /* 0x000fea0003800200 */
.L_x_7:
[----:B------:R-:W0:Y:S01]  /*02f0*/  LDC.64 R16, c[0x0][0x358] ;  /* 0x0000d600ff107b82 */ /* 0x000e220000000a00 */
[----:B------:R-:W-:Y:S01]  /*0300*/  VIADD R3, R29, 0xffffffff ;  /* 0xffffffff1d037836 */ /* 0x000fe20000000000 */
[----:B------:R-:W-:Y:S04]  /*0310*/  BSSY.RECONVERGENT B0, `(.L_x_10) ;  /* 0x0000025000007945 */ /* 0x000fe80003800200 */
[----:B------:R-:W-:-:S13]  /*0320*/  ISETP.GE.AND P0, PT, R26, R3, PT ;  /* 0x000000031a00720c */ /* 0x000fda0003f06270 */
[----:B------:R-:W-:Y:S05]  /*0330*/  @P0 BRA `(.L_x_11) ;  /* 0x0000000000480947 */ /* 0x000fea0003800000 */
[----:B------:R-:W1:Y:S01]  /*0340*/  LDCU.64 UR4, c[0x0][0x380] ;  /* 0x00007000ff0477ac */ /* 0x000e620008000a00 */
[----:B------:R-:W2:Y:S01]  /*0350*/  LDC.U8 R5, c[0x0][0x38c] ;  /* 0x0000e300ff057b82 */ /* 0x000ea20000000000 */
[----:B------:R-:W-:Y:S01]  /*0360*/  IMAD.SHL.U32 R0, R26, 0x4, RZ ;  /* 0x000000041a007824 */ /* 0x000fe200078e00ff */
[C---:B0-----:R-:W-:Y:S02]  /*0370*/  R2UR UR6, R16.reuse ;  /* 0x00000000100672ca */ /* 0x041fe400000e0000 */
[C---:B------:R-:W-:Y:S02]  /*0380*/  R2UR UR7, R17.reuse ;  /* 0x00000000110772ca */ /* 0x040fe400000e0000 */
[C---:B------:R-:W-:Y:S02]  /*0390*/  R2UR UR8, R16.reuse ;  /* 0x00000000100872ca */ /* 0x040fe400000e0000 */
[----:B------:R-:W-:Y:S02]  /*03a0*/  R2UR UR9, R17 ;  /* 0x00000000110972ca */ /* 0x000fe400000e0000 */
[----:B------:R-:W-:-:S02]  /*03b0*/  R2UR UR10, R16 ;  /* 0x00000000100a72ca */ /* 0x000fc400000e0000 */
[C---:B------:R-:W-:Y:S02]  /*03c0*/  R2UR UR11, R17.reuse ;  /* 0x00000000110b72ca */ /* 0x040fe400000e0000 */
[----:B------:R-:W-:Y:S02]  /*03d0*/  R2UR UR12, R16 ;  /* 0x00000000100c72ca */ /* 0x000fe400000e0000 */
[----:B------:R-:W-:Y:S02]  /*03e0*/  R2UR UR13, R17 ;  /* 0x00000000110d72ca */ /* 0x000fe400000e0000 */
[----:B-1----:R-:W-:-:S04]  /*03f0*/  IADD3 R18, P0, PT, R0, UR4, RZ ;  /* 0x0000000400127c10 */ /* 0x002fc8000ff1e0ff */
[----:B------:R-:W-:-:S05]  /*0400*/  LEA.HI.X.SX32 R19, R0, UR5, 0x1, P0 ;  /* 0x0000000500137c11 */ /* 0x000fca00080f0eff */
[----:B--2---:R0:W-:Y:S04]  /*0410*/  STG.E.U8 desc[UR6][R18.64], R5 ;  /* 0x0000000512007986 */ /* 0x0041e8000c101106 */
[----:B------:R0:W-:Y:S04]  /*0420*/  STG.E.U8 desc[UR10][R18.64+0x2], R5 ;  /* 0x0000020512007986 */ /* 0x0001e8000c10110a */
[----:B------:R0:W-:Y:S04]  /*0430*/  STG.E.U8 desc[UR8][R18.64+0x1], R27 ;  /* 0x0000011b12007986 */ /* 0x0001e8000c101108 */
[----:B------:R0:W-:Y:S01]  /*0440*/  STG.E.U8 desc[UR12][R18.64+0x3], R27 ;  /* 0x0000031b12007986 */ /* 0x0001e2000c10110c */
[----:B------:R-:W-:Y:S05]  /*0450*/  BRA `(.L_x_12) ;  /* 0x0000000000407947 */ /* 0x000fea0003800000 */
.L_x_11:
[----:B------:R-:W1:Y:S01]  /*0460*/  LDCU.64 UR4, c[0x0][0x380] ;  /* 0x00007000ff0477ac */ /* 0x000e620008000a00 */
        /* <DEDUP_REMOVED lines=11> */
[----:B------:R1:W-:Y:S04]  /*0520*/  STG.E.U8 desc[UR6][R18.64], RZ ;  /* 0x000000ff12007986 */ /* 0x0003e8000c101106 */
[----:B------:R1:W-:Y:S04]  /*0530*/  STG.E.U8 desc[UR8][R18.64+0x1], RZ ;  /* 0x000001ff12007986 */ /* 0x0003e8000c101108 */
[----:B------:R1:W-:Y:S04]  /*0540*/  STG.E.U8 desc[UR10][R18.64+0x2], RZ ;  /* 0x000002ff12007986 */ /* 0x0003e8000c10110a */
[----:B------:R1:W-:Y:S02]  /*0550*/  STG.E.U8 desc[UR12][R18.64+0x3], RZ ;  /* 0x000003ff12007986 */ /* 0x0003e4000c10110c */
.L_x_12:
[----:B------:R-:W-:Y:S05]  /*0560*/  BSYNC.RECONVERGENT B0 ;  /* 0x0000000000007941 */ /* 0x000fea0003800200 */
.L_x_10:
[----:B------:R-:W-:-:S13]  /*0570*/  ISETP.NE.AND P0, PT, R26, R3, PT ;  /* 0x000000031a00720c */ /* 0x000fda0003f05270 */
[----:B------:R-:W-:Y:S05]  /*0580*/  @P0 BRA `(.L_x_13) ;  /* 0x0000000000700947 */ /* 0x000fea0003800000 */
[----:B------:R-:W2:Y:S08]  /*0590*/  LDC R0, c[0x0][0x388] ;  /* 0x0000e200ff007b82 */ /* 0x000eb00000000800 */
[----:B------:R-:W3:Y:S01]  /*05a0*/  LDC.U8 R3, c[0x0][0x38c] ;  /* 0x0000e300ff037b82 */ /* 0x000ee20000000000 */
[----:B--2---:R-:W-:-:S04]  /*05b0*/  LOP3.LUT R0, R0, 0x1, RZ, 0xc0, !PT ;  /* 0x0000000100007812 */ /* 0x004fc800078ec0ff */
[----:B------:R-:W-:-:S13]  /*05c0*/  ISETP.NE.U32.AND P0, PT, R0, 0x1, PT ;  /* 0x000000010000780c */ /* 0x000fda0003f05070 */
[C---:B------:R-:W-:Y:S02]  /*05d0*/  @!P0 R2UR UR6, R16.reuse ;  /* 0x00000000100682ca */ /* 0x040fe400000e0000 */
[C---:B------:R-:W-:Y:S02]  /*05e0*/  @!P0 R2UR UR7, R17.reuse ;  /* 0x00000000110782ca */ /* 0x040fe400000e0000 */
[C---:B------:R-:W-:Y:S02]  /*05f0*/  @!P0 R2UR UR10, R16.reuse ;  /* 0x00000000100a82ca */ /* 0x040fe400000e0000 */
[C---:B------:R-:W-:Y:S02]  /*0600*/  @!P0 R2UR UR11, R17.reuse ;  /* 0x00000000110b82ca */ /* 0x040fe400000e0000 */
[----:B------:R-:W-:Y:S02]  /*0610*/  @!P0 R2UR UR8, R16 ;  /* 0x00000000100882ca */ /* 0x000fe400000e0000 */
[----:B------:R-:W-:-:S02]  /*0620*/  @!P0 R2UR UR9, R17 ;  /* 0x00000000110982ca */ /* 0x000fc400000e0000 */
[C---:B------:R-:W-:Y:S02]  /*0630*/  @!P0 R2UR UR4, R16.reuse ;  /* 0x00000000100482ca */ /* 0x040fe400000e0000 */
[C---:B------:R-:W-:Y:S01]  /*0640*/  @!P0 R2UR UR5, R17.reuse ;  /* 0x00000000110582ca */ /* 0x040fe200000e0000 */
[----:B------:R2:W-:Y:S01]  /*0650*/  @!P0 STG.E.U8 desc[UR6][R18.64+0x1], R27 ;  /* 0x0000011b12008986 */ /* 0x0005e2000c101106 */
[C---:B------:R-:W-:Y:S02]  /*0660*/  @P0 R2UR UR14, R16.reuse ;  /* 0x00000000100e02ca */ /* 0x040fe400000e0000 */
[C---:B------:R-:W-:Y:S01]  /*0670*/  @P0 R2UR UR15, R17.reuse ;  /* 0x00000000110f02ca */ /* 0x040fe200000e0000 */
[----:B------:R2:W-:Y:S01]  /*0680*/  @!P0 STG.E.U8 desc[UR10][R18.64+0x3], RZ ;  /* 0x000003ff12008986 */ /* 0x0005e2000c10110a */
[C---:B------:R-:W-:Y:S02]  /*0690*/  @P0 R2UR UR18, R16.reuse ;  /* 0x00000000101202ca */ /* 0x040fe400000e0000 */
[----:B------:R-:W-:Y:S01]  /*06a0*/  @P0 R2UR UR19, R17 ;  /* 0x00000000111302ca */ /* 0x000fe200000e0000 */
[----:B------:R2:W-:Y:S01]  /*06b0*/  @!P0 STG.E.U8 desc[UR8][R18.64+0x2], RZ ;  /* 0x000002ff12008986 */ /* 0x0005e2000c101108 */
[----:B------:R-:W-:-:S02]  /*06c0*/  @P0 R2UR UR12, R16 ;  /* 0x00000000100c02ca */ /* 0x000fc400000e0000 */
[C---:B------:R-:W-:Y:S01]  /*06d0*/  @P0 R2UR UR13, R17.reuse ;  /* 0x00000000110d02ca */ /* 0x040fe200000e0000 */
[----:B---3--:R2:W-:Y:S01]  /*06e0*/  @!P0 STG.E.U8 desc[UR4][R18.64], R3 ;  /* 0x0000000312008986 */ /* 0x0085e2000c101104 */
[----:B------:R-:W-:Y:S02]  /*06f0*/  @P0 R2UR UR16, R16 ;  /* 0x00000000101002ca */ /* 0x000fe400000e0000 */
[----:B------:R-:W-:Y:S01]  /*0700*/  @P0 R2UR UR17, R17 ;  /* 0x00000000111102ca */ /* 0x000fe200000e0000 */
[----:B------:R2:W-:Y:S04]  /*0710*/  @P0 STG.E.U8 desc[UR14][R18.64+0x1], R27 ;  /* 0x0000011b12000986 */ /* 0x0005e8000c10110e */
[----:B------:R2:W-:Y:S04]  /*0720*/  @P0 STG.E.U8 desc[UR18][R18.64+0x3], R27 ;  /* 0x0000031b12000986 */ /* 0x0005e8000c101112 */
[----:B------:R2:W-:Y:S04]  /*0730*/  @P0 STG.E.U8 desc[UR12][R18.64], R3 ;  /* 0x0000000312000986 */ /* 0x0005e8000c10110c */
[----:B------:R2:W-:Y:S02]  /*0740*/  @P0 STG.E.U8 desc[UR16][R18.64+0x2], R3 ;  /* 0x0000020312000986 */ /* 0x0005e4000c101110 */
.L_x_13:
[----:B------:R-:W-:Y:S05]  /*0750*/  WARPSYNC.ALL ;  /* 0x0000000000007948 */ /* 0x000fea0003800000 */
[----:B------:R-:W-:Y:S01]  /*0760*/  BAR.SYNC.DEFER_BLOCKING 0x0 ;  /* 0x0000000000007b1d */ /* 0x000fe20000010000 */
[----:B------:R-:W-:-:S13]  /*0770*/  ISETP.GE.AND P0, PT, R26, R29, PT ;  /* 0x0000001d1a00720c */ /* 0x000fda0003f06270 */
[----:B------:R-:W-:Y:S05]  /*0780*/  @P0 EXIT ;  /* 0x000000000000094d */ /* 0x000fea0003800000 */
[----:B------:R-:W-:-:S07]  /*0790*/  IMAD.MOV.U32 R0, RZ, RZ, RZ ;  /* 0x000000ffff007224 */ /* 0x000fce00078e00ff */
.L_x_47:
[----:B------:R-:W-:-:S13]  /*07a0*/  ISETP.NE.AND P0, PT, R0, RZ, PT ;  /* 0x000000ff0000720c */ /* 0x000fda0003f05270 */
[----:B---3--:R-:W-:Y:S05]  /*07b0*/  @P0 BRA `(.L_x_14) ;  /* 0x0000000000a00947 */ /* 0x008fea0003800000 */
[C---:B------:R-:W-:Y:S02]  /*07c0*/  R2UR UR4, R16.reuse ;  /* 0x00000000100472ca */ /* 0x040fe400000e0000 */
[C---:B------:R-:W-:Y:S02]  /*07d0*/  R2UR UR5, R17.reuse ;  /* 0x00000000110572ca */ /* 0x040fe400000e0000 */
[C---:B------:R-:W-:Y:S02]  /*07e0*/  R2UR UR8, R16.reuse ;  /* 0x00000000100872ca */ /* 0x040fe400000e0000 */
[C---:B------:R-:W-:Y:S02]  /*07f0*/  R2UR UR9, R17.reuse ;  /* 0x00000000110972ca */ /* 0x040fe400000e0000 */
[----:B------:R-:W-:Y:S02]  /*0800*/  R2UR UR6, R16 ;  /* 0x00000000100672ca */ /* 0x000fe400000e0000 */
[----:B------:R-:W-:-:S05]  /*0810*/  R2UR UR7, R17 ;  /* 0x00000000110772ca */ /* 0x000fca00000e0000 */
[----:B------:R-:W3:Y:S04]  /*0820*/  LDG.E.U8 R4, desc[UR4][R18.64+0x3] ;  /* 0x0000030412047981 */ /* 0x000ee8000c1e1100 */
[----:B0-----:R-:W4:Y:S04]  /*0830*/  LDG.E.U8 R5, desc[UR8][R18.64+0x2] ;  /* 0x0000020812057981 */ /* 0x001f28000c1e1100 */
[----:B------:R-:W5:Y:S04]  /*0840*/  LDG.E.U8 R2, desc[UR4][R18.64+0x1] ;  /* 0x0000010412027981 */ /* 0x000f68000c1e1100 */
[----:B--2---:R-:W5:Y:S01]  /*0850*/  LDG.E.U8 R3, desc[UR6][R18.64] ;  /* 0x0000000612037981 */ /* 0x004f62000c1e1100 */
[----:B---3--:R-:W-:-:S05]  /*0860*/  IMAD.SHL.U32 R4, R4, 0x100, RZ ;  /* 0x0000010004047824 */ /* 0x008fca00078e00ff */
[C---:B----4-:R-:W-:Y:S01]  /*0870*/  LOP3.LUT P0, RZ, R4.reuse, R5, RZ, 0xfc, !PT ;  /* 0x0000000504ff7212 */ /* 0x050fe2000780fcff */
[----:B------:R-:W-:Y:S02]  /*0880*/  IMAD.IADD R5, R4, 0x1, R5 ;  /* 0x0000000104057824 */ /* 0x000fe400078e0205 */
[----:B-----5:R-:W-:-:S10]  /*0890*/  IMAD R2, R2, 0x100, R3 ;  /* 0x0000010002027824 */ /* 0x020fd400078e0203 */
[----:B------:R-:W-:Y:S01]  /*08a0*/  @!P0 R2UR UR4, R16 ;  /* 0x00000000100482ca */ /* 0x000fe200000e0000 */
[----:B------:R-:W-:Y:S01]  /*08b0*/  @P0 IMAD R5, R2, R5, RZ ;  /* 0x0000000502050224 */ /* 0x000fe200078e02ff */
[C---:B------:R-:W-:Y:S02]  /*08c0*/  @!P0 R2UR UR5, R17.reuse ;  /* 0x00000000110582ca */ /* 0x040fe400000e0000 */
[C---:B------:R-:W-:Y:S02]  /*08d0*/  @!P0 R2UR UR6, R16.reuse ;  /* 0x00000000100682ca */ /* 0x040fe400000e0000 */
[C---:B------:R-:W-:Y:S02]  /*08e0*/  @!P0 R2UR UR7, R17.reuse ;  /* 0x00000000110782ca */ /* 0x040fe400000e0000 */
[----:B------:R-:W-:Y:S02]  /*08f0*/  @!P0 R2UR UR8, R16 ;  /* 0x00000000100882ca */ /* 0x000fe400000e0000 */
[----:B------:R-:W-:-:S02]  /*0900*/  @!P0 R2UR UR9, R17 ;  /* 0x00000000110982ca */ /* 0x000fc400000e0000 */
[C---:B------:R-:W-:Y:S02]  /*0910*/  @P0 R2UR UR10, R16.reuse ;  /* 0x00000000100a02ca */ /* 0x040fe400000e0000 */
[C---:B------:R-:W-:Y:S02]  /*0920*/  @P0 R2UR UR11, R17.reuse ;  /* 0x00000000110b02ca */ /* 0x040fe400000e0000 */
[C---:B------:R-:W-:Y:S02]  /*0930*/  @P0 R2UR UR12, R16.reuse ;  /* 0x00000000100c02ca */ /* 0x040fe400000e0000 */
[C---:B------:R-:W-:Y:S01]  /*0940*/  @P0 R2UR UR13, R17.reuse ;  /* 0x00000000110d02ca */ /* 0x040fe200000e0000 */
[----:B------:R3:W-:Y:S01]  /*0950*/  @!P0 STG.E.U8 desc[UR6][R18.64+0x2], RZ ;  /* 0x000002ff12008986 */ /* 0x0007e2000c101106 */
[C---:B------:R-:W-:Y:S02]  /*0960*/  @P0 R2UR UR14, R16.reuse ;  /* 0x00000000100e02ca */ /* 0x040fe400000e0000 */
[----:B------:R-:W-:Y:S01]  /*0970*/  @P0 R2UR UR15, R17 ;  /* 0x00000000110f02ca */ /* 0x000fe200000e0000 */
[----:B------:R3:W-:Y:S01]  /*0980*/  @!P0 STG.E.U8 desc[UR8][R18.64+0x3], RZ ;  /* 0x000003ff12008986 */ /* 0x0007e2000c101108 */
[----:B------:R-:W-:-:S02]  /*0990*/  @P0 R2UR UR16, R16 ;  /* 0x00000000101002ca */ /* 0x000fc400000e0000 */
[----:B------:R-:W-:Y:S01]  /*09a0*/  @P0 R2UR UR17, R17 ;  /* 0x00000000111102ca */ /* 0x000fe200000e0000 */
[----:B------:R3:W-:Y:S01]  /*09b0*/  @P0 STG.E.U8 desc[UR10][R18.64], R5 ;  /* 0x0000000512000986 */ /* 0x0007e2000c10110a */
[----:B------:R-:W-:Y:S02]  /*09c0*/  @!P0 SHF.R.U32.HI R3, RZ, 0x8, R2 ;  /* 0x00000008ff038819 */ /* 0x000fe40000011602 */
[--C-:B------:R-:W-:Y:S02]  /*09d0*/  @P0 SHF.R.U32.HI R7, RZ, 0x8, R5.reuse ;  /* 0x00000008ff070819 */ /* 0x100fe40000011605 */
[--C-:B------:R-:W-:Y:S01]  /*09e0*/  @P0 SHF.R.U32.HI R9, RZ, 0x10, R5.reuse ;  /* 0x00000010ff090819 */ /* 0x100fe20000011605 */
[----:B------:R3:W-:Y:S01]  /*09f0*/  @!P0 STG.E.U8 desc[UR4][R18.64+0x1], R3 ;  /* 0x0000010312008986 */ /* 0x0007e2000c101104 */
[----:B------:R-:W-:-:S03]  /*0a00*/  @P0 SHF.R.U32.HI R11, RZ, 0x18, R5 ;  /* 0x00000018ff0b0819 */ /* 0x000fc60000011605 */
[----:B------:R3:W-:Y:S04]  /*0a10*/  @P0 STG.E.U8 desc[UR12][R18.64+0x1], R7 ;  /* 0x0000010712000986 */ /* 0x0007e8000c10110c */
[----:B------:R3:W-:Y:S04]  /*0a20*/  @P0 STG.E.U8 desc[UR14][R18.64+0x2], R9 ;  /* 0x0000020912000986 */ /* 0x0007e8000c10110e */
[----:B------:R3:W-:Y:S02]  /*0a30*/  @P0 STG.E.U8 desc[UR16][R18.64+0x3], R11 ;  /* 0x0000030b12000986 */ /* 0x0007e4000c101110 */
.L_x_14:
[----:B------:R-:W-:Y:S01]  /*0a40*/  ISETP.NE.AND P0, PT, R26, RZ, PT ;  /* 0x000000ff1a00720c */ /* 0x000fe20003f05270 */
[----:B------:R-:W-:Y:S05]  /*0a50*/  WARPSYNC.ALL ;  /* 0x0000000000007948 */ /* 0x000fea0003800000 */
[----:B------:R-:W-:Y:S06]  /*0a60*/  BAR.SYNC.DEFER_BLOCKING 0x0 ;  /* 0x0000000000007b1d */ /* 0x000fec0000010000 */
[----:B------:R-:W-:Y:S04]  /*0a70*/  BSSY.RECONVERGENT B6, `(.L_x_15) ;  /* 0x00001aa000067945 */ /* 0x000fe80003800200 */
[----:B------:R-:W-:Y:S05]  /*0a80*/  @P0 BRA `(.L_x_16) ;  /* 0x0000001800a00947 */ /* 0x000fea0003800000 */
[----:B---3--:R-:W3:Y:S01]  /*0a90*/  LDC.64 R10, c[0x0][0x380] ;  /* 0x0000e000ff0a7b82 */ /* 0x008ee20000000a00 */
[----:B------:R-:W-:Y:S02]  /*0aa0*/  R2UR UR4, R16 ;  /* 0x00000000100472ca */ /* 0x000fe400000e0000 */
[----:B------:R-:W-:-:S13]  /*0ab0*/  R2UR UR5, R17 ;  /* 0x00000000110572ca */ /* 0x000fda00000e0000 */
[----:B---3--:R-:W3:Y:S01]  /*0ac0*/  LDG.E.U8 R13, desc[UR4][R10.64] ;  /* 0x000000040a0d7981 */ /* 0x008ee2000c1e1100 */
[----:B------:R-:W4:Y:S01]  /*0ad0*/  LDCU UR4, c[0x0][0x2f8] ;  /* 0x00005f00ff0477ac */ /* 0x000f220008000800 */
[----:B------:R-:W-:Y:S01]  /*0ae0*/  IMAD.MOV.U32 R12, RZ, RZ, RZ ;  /* 0x000000ffff0c7224 */ /* 0x000fe200078e00ff */
[----:B------:R-:W-:Y:S01]  /*0af0*/  MOV R22, 0x0 ;  /* 0x0000000000167802 */ /* 0x000fe20000000f00 */
[----:B------:R-:W-:Y:S02]  /*0b00*/  IMAD.MOV.U32 R6, RZ, RZ, R24 ;  /* 0x000000ffff067224 */ /* 0x000fe400078e0018 */
[----:B------:R-:W-:Y:S01]  /*0b10*/  IMAD.MOV.U32 R7, RZ, RZ, R23 ;  /* 0x000000ffff077224 */ /* 0x000fe200078e0017 */
[----:B------:R0:W1:Y:S01]  /*0b20*/  LDC.64 R8, c[0x4][R22] ;  /* 0x0100000016087b82 */ /* 0x0000620000000a00 */
[----:B----4-:R-:W-:Y:S01]  /*0b30*/  VIADD R2, R24, -UR4 ;  /* 0x8000000418027c36 */ /* 0x010fe20008000000 */
[----:B------:R-:W4:Y:S02]  /*0b40*/  LDCU.64 UR4, c[0x4][0x20] ;  /* 0x01000400ff0477ac */ /* 0x000f240008000a00 */
[----:B----4-:R-:W-:-:S02]  /*0b50*/  IMAD.U32 R4, RZ, RZ, UR4 ;  /* 0x00000004ff047e24 */ /* 0x010fc4000f8e00ff */
[----:B0-----:R-:W-:Y:S01]  /*0b60*/  IMAD.U32 R5, RZ, RZ, UR5 ;  /* 0x00000005ff057e24 */ /* 0x001fe2000f8e00ff */
[----:B-1-3--:R0:W-:Y:S06]  /*0b70*/  STL.64 [R2], R12 ;  /* 0x0000000c02007387 */ /* 0x00a1ec0000100a00 */
[----:B------:R-:W-:-:S07]  /*0b80*/  LEPC R20, `(.L_x_17) ;  /* 0x000000001014794e */ /* 0x000fce0000000000 */
[----:B0-2---:R-:W-:Y:S05]  /*0b90*/  CALL.ABS.NOINC R8 ;  /* 0x0000000008007343 */ /* 0x005fea0003c00000 */
.L_x_17:
[----:B------:R-:W0:Y:S01]  /*0ba0*/  LDC.64 R12, c[0x0][0x380] ;  /* 0x0000e000ff0c7b82 */ /* 0x000e220000000a00 */
[----:B------:R-:W-:Y:S02]  /*0bb0*/  R2UR UR4, R16 ;  /* 0x00000000100472ca */ /* 0x000fe400000e0000 */
[----:B------:R-:W-:-:S13]  /*0bc0*/  R2UR UR5, R17 ;  /* 0x00000000110572ca */ /* 0x000fda00000e0000 */
[----:B0-----:R-:W2:Y:S01]  /*0bd0*/  LDG.E.U8 R11, desc[UR4][R12.64+0x1] ;  /* 0x000001040c0b7981 */ /* 0x001ea2000c1e1100 */
[----:B------:R-:W-:Y:S01]  /*0be0*/  IMAD.MOV.U32 R10, RZ, RZ, 0x1 ;  /* 0x00000001ff0a7424 */ /* 0x000fe200078e00ff */
[----:B------:R0:W1:Y:S01]  /*0bf0*/  LDC.64 R8, c[0x4][R22] ;  /* 0x0100000016087b82 */ /* 0x0000620000000a00 */
[----:B------:R-:W3:Y:S01]  /*0c00*/  LDCU.64 UR4, c[0x4][0x20] ;  /* 0x01000400ff0477ac */ /* 0x000ee20008000a00 */
[----:B------:R-:W-:Y:S02]  /*0c10*/  IMAD.MOV.U32 R6, RZ, RZ, R24 ;  /* 0x000000ffff067224 */ /* 0x000fe400078e0018 */
[----:B------:R-:W-:Y:S02]  /*0c20*/  IMAD.MOV.U32 R7, RZ, RZ, R23 ;  /* 0x000000ffff077224 */ /* 0x000fe400078e0017 */
[----:B---3--:R-:W-:Y:S02]  /*0c30*/  IMAD.U32 R4, RZ, RZ, UR4 ;  /* 0x00000004ff047e24 */ /* 0x008fe4000f8e00ff */
[----:B------:R-:W-:Y:S01]  /*0c40*/  IMAD.U32 R5, RZ, RZ, UR5 ;  /* 0x00000005ff057e24 */ /* 0x000fe2000f8e00ff */
[----:B-12---:R0:W-:Y:S06]  /*0c50*/  STL.64 [R2], R10 ;  /* 0x0000000a02007387 */ /* 0x0061ec0000100a00 */
[----:B------:R-:W-:-:S07]  /*0c60*/  LEPC R20, `(.L_x_18) ;  /* 0x000000001014794e */ /* 0x000fce0000000000 */
[----:B0-----:R-:W-:Y:S05]  /*0c70*/  CALL.ABS.NOINC R8 ;  /* 0x0000000008007343 */ /* 0x001fea0003c00000 */
.L_x_18:
        /* <DEDUP_REMOVED lines=14> */
.L_x_19:
        /* <DEDUP_REMOVED lines=14> */
.L_x_20:
        /* <DEDUP_REMOVED lines=14> */
.L_x_21:
        /* <DEDUP_REMOVED lines=14> */
.L_x_22:
        /* <DEDUP_REMOVED lines=14> */
.L_x_23:
        /* <DEDUP_REMOVED lines=8> */
[----:B------:R-:W-:Y:S01]  /*1160*/  IMAD.MOV.U32 R7, RZ, RZ, R23 ;  /* 0x000000ffff077224 */ /* 0x000fe200078e0017 */
[----:B---3--:R-:W-:Y:S01]  /*1170*/  MOV R4, UR4 ;  /* 0x0000000400047c02 */ /* 0x008fe20008000f00 */
[----:B------:R-:W-:Y:S01]  /*1180*/  IMAD.U32 R5, RZ, RZ, UR5 ;  /* 0x00000005ff057e24 */ /* 0x000fe2000f8e00ff */
[----:B-12---:R0:W-:Y:S06]  /*1190*/  STL.64 [R2], R10 ;  /* 0x0000000a02007387 */ /* 0x0061ec0000100a00 */
[----:B------:R-:W-:-:S07]  /*11a0*/  LEPC R20, `(.L_x_24) ;  /* 0x000000001014794e */ /* 0x000fce0000000000 */
[----:B0-----:R-:W-:Y:S05]  /*11b0*/  CALL.ABS.NOINC R8 ;  /* 0x0000000008007343 */ /* 0x001fea0003c00000 */
.L_x_24:
        /* <DEDUP_REMOVED lines=14> */
.L_x_25:
        /* <DEDUP_REMOVED lines=14> */
.L_x_26:
        /* <DEDUP_REMOVED lines=14> */
.L_x_27:
        /* <DEDUP_REMOVED lines=14> */
.L_x_28:
        /* <DEDUP_REMOVED lines=14> */
.L_x_29:
        /* <DEDUP_REMOVED lines=14> */
.L_x_30:
        /* <DEDUP_REMOVED lines=14> */
.L_x_31:
[----:B------:R-:W0:Y:S01]  /*17e0*/  LDC.64 R12, c[0x0][0x380] ;  /* 0x0000e000ff0c7b82 */ /* 0x000e220000000a00 */
[----:B------:R-:W-:Y:S02]  /*17f0*/  R2UR UR4, R16 ;  /* 0x00000000100472ca */ /* 0x000fe400000e0000 */
[----:B------:R-:W-:-:S13]  /*1800*/  R2UR UR5, R17 ;  /* 0x00000000110572ca */ /* 0x000fda00000e0000 */
[----:B0-----:R-:W2:Y:S01]  /*1810*/  LDG.E.U8 R11, desc[UR4][R12.64+0xf] ;  /* 0x00000f040c0b7981 */ /* 0x001ea2000c1e1100 */
[----:B------:R-:W-:Y:S01]  /*1820*/  HFMA2 R10, -RZ, RZ, 0, 8.94069671630859375e-07 ;  /* 0x0000000fff0a7431 */ /* 0x000fe200000001ff */
        /* <DEDUP_REMOVED lines=9> */
.L_x_32:
        /* <DEDUP_REMOVED lines=14> */
.L_x_33:
        /* <DEDUP_REMOVED lines=14> */
.L_x_34:
        /* <DEDUP_REMOVED lines=14> */
.L_x_35:
        /* <DEDUP_REMOVED lines=14> */
.L_x_36:
        /* <DEDUP_REMOVED lines=14> */
.L_x_37:
        /* <DEDUP_REMOVED lines=14> */
.L_x_38:
[----:B------:R-:W0:Y:S01]  /*1e00*/  LDC.64 R12, c[0x0][0x380] ;  /* 0x0000e000ff0c7b82 */ /* 0x000e220000000a00 */
[----:B------:R-:W-:Y:S02]  /*1e10*/  R2UR UR4, R16 ;  /* 0x00000000100472ca */ /* 0x000fe400000e0000 */
[----:B------:R-:W-:-:S13]  /*1e20*/  R2UR UR5, R17 ;  /* 0x00000000110572ca */ /* 0x000fda00000e0000 */
[----:B0-----:R-:W2:Y:S01]  /*1e30*/  LDG.E.U8 R11, desc[UR4][R12.64+0x16] ;  /* 0x000016040c0b7981 */ /* 0x001ea2000c1e1100 */
[----:B------:R-:W-:Y:S01]  /*1e40*/  IMAD.MOV.U32 R10, RZ, RZ, 0x16 ;  /* 0x00000016ff0a7424 */ /* 0x000fe200078e00ff */
[----:B------:R0:W1:Y:S01]  /*1e50*/  LDC.64 R8, c[0x4][R22] ;  /* 0x0100000016087b82 */ /* 0x0000620000000a00 */
[----:B------:R-:W3:Y:S01]  /*1e60*/  LDCU.64 UR4, c[0x4][0x20] ;  /* 0x01000400ff0477ac */ /* 0x000ee20008000a00 */
[----:B------:R-:W-:Y:S01]  /*1e70*/  IMAD.MOV.U32 R6, RZ, RZ, R24 ;  /* 0x000000ffff067224 */ /* 0x000fe200078e0018 */
[----:B------:R-:W-:Y:S01]  /*1e80*/  MOV R7, R23 ;  /* 0x0000001700077202 */ /* 0x000fe20000000f00 */
[----:B---3--:R-:W-:Y:S02]  /*1e90*/  IMAD.U32 R4, RZ, RZ, UR4 ;  /* 0x00000004ff047e24 */ /* 0x008fe4000f8e00ff */
[----:B------:R-:W-:Y:S01]  /*1ea0*/  IMAD.U32 R5, RZ, RZ, UR5 ;  /* 0x00000005ff057e24 */ /* 0x000fe2000f8e00ff */
[----:B-12---:R0:W-:Y:S06]  /*1eb0*/  STL.64 [R2], R10 ;  /* 0x0000000a02007387 */ /* 0x0061ec0000100a00 */
[----:B------:R-:W-:-:S07]  /*1ec0*/  LEPC R20, `(.L_x_39) ;  /* 0x000000001014794e */ /* 0x000fce0000000000 */
[----:B0-----:R-:W-:Y:S05]  /*1ed0*/  CALL.ABS.NOINC R8 ;  /* 0x0000000008007343 */ /* 0x001fea0003c00000 */
.L_x_39:
        /* <DEDUP_REMOVED lines=14> */
.L_x_40:
        /* <DEDUP_REMOVED lines=14> */
.L_x_41:
        /* <DEDUP_REMOVED lines=14> */
.L_x_42:
        /* <DEDUP_REMOVED lines=14> */
.L_x_43:
        /* <DEDUP_REMOVED lines=14> */
.L_x_44:
        /* <DEDUP_REMOVED lines=14> */
.L_x_45:
        /* <DEDUP_REMOVED lines=14> */
.L_x_46:
[----:B------:R-:W-:-:S07]  /*2500*/  IMAD.MOV.U32 R0, RZ, RZ, 0x1e ;  /* 0x0000001eff007424 */ /* 0x000fce00078e00ff */
.L_x_16:
[----:B------:R-:W-:Y:S05]  /*2510*/  BSYNC.RECONVERGENT B6 ;  /* 0x0000000000067941 */ /* 0x000fea0003800200 */
.L_x_15:
[----:B------:R-:W-:-:S05]  /*2520*/  VIADD R0, R0, 0x1 ;  /* 0x0000000100007836 */ /* 0x000fca0000000000 */
[----:B------:R-:W-:-:S13]  /*2530*/  ISETP.GE.AND P0, PT, R0, R25, PT ;  /* 0x000000190000720c */ /* 0x000fda0003f06270 */
[----:B------:R-:W-:Y:S05]  /*2540*/  @!P0 BRA `(.L_x_47) ;  /* 0xffffffe000948947 */ /* 0x000fea000383ffff */
[----:B------:R-:W-:Y:S05]  /*2550*/  EXIT ;  /* 0x000000000000794d */ /* 0x000fea0003800000 */
.L_x_48:
        /* <DEDUP_REMOVED lines=10> */
.L_x_78:


//--------------------- .text._Z13memoriaSharedPfS_S_ii --------------------------
	.section	.text._Z13memoriaSharedPfS_S_ii,"ax",@progbits
	.align	128
        .global         _Z13memoriaSharedPfS_S_ii
        .type           _Z13memoriaSharedPfS_S_ii,@function
        .size           _Z13memoriaSharedPfS_S_ii,(.L_x_79 - _Z13memoriaSharedPfS_S_ii)
        .other          _Z13memoriaSharedPfS_S_ii,@"STO_CUDA_ENTRY STV_DEFAULT"
_Z13memoriaSharedPfS_S_ii:
.text._Z13memoriaSharedPfS_S_ii:
[----:B------:R-:W0:Y:S01]  /*0000*/  LDC R1, c[0x0][0x37c] ;  /* 0x0000df00ff017b82 */ /* 0x000e220000000800 */
[----:B------:R-:W1:Y:S07]  /*0010*/  S2R R25, SR_TID.X ;  /* 0x0000000000197919 */ /* 0x000e6e0000002100 */
[----:B------:R-:W2:Y:S01]  /*0020*/  S2UR UR39, SR_CTAID.X ;  /* 0x00000000002779c3 */ /* 0x000ea20000002500 */
[----:B------:R-:W3:Y:S01]  /*0030*/  LDCU.64 UR6, c[0x0][0x390] ;  /* 0x00007200ff0677ac */ /* 0x000ee20008000a00 */
[----:B0-----:R-:W-:-:S02]  /*0040*/  VIADD R1, R1, 0xfffffff0 ;  /* 0xfffffff001017836 */ /* 0x001fc40000000000 */
[----:B------:R-:W-:Y:S01]  /*0050*/  IMAD.MOV.U32 R0, RZ, RZ, 0x40 ;  /* 0x00000040ff007424 */ /* 0x000fe200078e00ff */
[----:B------:R-:W0:Y:S03]  /*0060*/  LDCU UR9, c[0x0][0x2fc] ;  /* 0x00005f80ff0977ac */ /* 0x000e260008000800 */
[----:B------:R-:W4:Y:S01]  /*0070*/  S2UR UR40, SR_CgaCtaId ;  /* 0x00000000002879c3 */ /* 0x000f220000008800 */
[----:B------:R-:W2:Y:S01]  /*0080*/  LDCU UR5, c[0x0][0x360] ;  /* 0x00006c00ff0577ac */ /* 0x000ea20008000800 */
[----:B------:R-:W5:Y:S01]  /*0090*/  LDCU UR8, c[0x0][0x2f8] ;  /* 0x00005f00ff0877ac */ /* 0x000f620008000800 */
[----:B------:R-:W-:Y:S01]  /*00a0*/  UMOV UR4, 0x400 ;  /* 0x0000040000047882 */ /* 0x000fe20000000000 */
[----:B------:R-:W0:Y:S01]  /*00b0*/  LDCU.64 UR36, c[0x0][0x358] ;  /* 0x00006b00ff2477ac */ /* 0x000e220008000a00 */
[----:B---3--:R-:W-:-:S04]  /*00c0*/  UIADD3 UR6, UP0, UPT, UR6, 0x40, URZ ;  /* 0x0000004006067890 */ /* 0x008fc8000ff1e0ff */
[----:B------:R-:W-:Y:S02]  /*00d0*/  UIADD3.X UR7, UPT, UPT, URZ, UR7, URZ, UP0, !UPT ;  /* 0x00000007ff077290 */ /* 0x000fe400087fe4ff */
[----:B--2---:R-:W-:Y:S01]  /*00e0*/  UIMAD UR39, UR39, UR5, URZ ;  /* 0x00000005272772a4 */ /* 0x004fe2000f8e02ff */
[----:B------:R-:W-:Y:S01]  /*00f0*/  IMAD.U32 R3, RZ, RZ, UR6 ;  /* 0x00000006ff037e24 */ /* 0x000fe2000f8e00ff */
[----:B-----5:R-:W-:Y:S02]  /*0100*/  IADD3 R24, P0, PT, R1, UR8, RZ ;  /* 0x0000000801187c10 */ /* 0x020fe4000ff1e0ff */
[----:B------:R-:W-:Y:S01]  /*0110*/  IMAD.U32 R28, RZ, RZ, UR7 ;  /* 0x00000007ff1c7e24 */ /* 0x000fe2000f8e00ff */
[----:B----4-:R-:W-:Y:S01]  /*0120*/  ULEA UR40, UR40, UR4, 0x18 ;  /* 0x0000000428287291 */ /* 0x010fe2000f8ec0ff */
[----:B-1----:R-:W-:Y:S02]  /*0130*/  VIADD R25, R25, UR39 ;  /* 0x0000002719197c36 */ /* 0x002fe40008000000 */
[----:B0-----:R-:W-:-:S09]  /*0140*/  IMAD.X R2, RZ, RZ, UR9, P0 ;  /* 0x00000009ff027e24 */ /* 0x001fd200080e06ff */
.L_x_49:
[----:B------:R-:W-:Y:S02]  /*0150*/  IMAD.MOV.U32 R26, RZ, RZ, R3 ;  /* 0x000000ffff1a7224 */ /* 0x000fe400078e0003 */
[----:B------:R-:W-:-:S05]  /*0160*/  IMAD.MOV.U32 R27, RZ, RZ, R28 ;  /* 0x000000ffff1b7224 */ /* 0x000fca00078e001c */
[----:B------:R-:W2:Y:S04]  /*0170*/  LDG.E R4, desc[UR36][R26.64+-0x40] ;  /* 0xffffc0241a047981 */ /* 0x000ea8000c1e1900 */
[----:B------:R-:W2:Y:S04]  /*0180*/  LDG.E R5, desc[UR36][R26.64+-0x3c] ;  /* 0xffffc4241a057981 */ /* 0x000ea8000c1e1900 */
[----:B------:R-:W2:Y:S04]  /*0190*/  LDG.E R6, desc[UR36][R26.64+-0x38] ;  /* 0xffffc8241a067981 */ /* 0x000ea8000c1e1900 */
[----:B------:R-:W2:Y:S04]  /*01a0*/  LDG.E R7, desc[UR36][R26.64+-0x34] ;  /* 0xffffcc241a077981 */ /* 0x000ea8000c1e1900 */
[----:B------:R-:W3:Y:S04]  /*01b0*/  LDG.E R8, desc[UR36][R26.64+-0x30] ;  /* 0xffffd0241a087981 */ /* 0x000ee8000c1e1900 */
[----:B------:R-:W3:Y:S04]  /*01c0*/  LDG.E R9, desc[UR36][R26.64+-0x2c] ;  /* 0xffffd4241a097981 */ /* 0x000ee8000c1e1900 */
[----:B------:R-:W3:Y:S04]  /*01d0*/  LDG.E R10, desc[UR36][R26.64+-0x28] ;  /* 0xffffd8241a0a7981 */ /* 0x000ee8000c1e1900 */
[----:B------:R-:W3:Y:S04]  /*01e0*/  LDG.E R11, desc[UR36][R26.64+-0x24] ;  /* 0xffffdc241a0b7981 */ /* 0x000ee8000c1e1900 */
[----:B------:R-:W4:Y:S04]  /*01f0*/  LDG.E R12, desc[UR36][R26.64+-0x20] ;  /* 0xffffe0241a0c7981 */ /* 0x000f28000c1e1900 */
[----:B------:R-:W4:Y:S04]  /*0200*/  LDG.E R13, desc[UR36][R26.64+-0x1c] ;  /* 0xffffe4241a0d7981 */ /* 0x000f28000c1e1900 */
[----:B------:R-:W4:Y:S04]  /*0210*/  LDG.E R14, desc[UR36][R26.64+-0x18] ;  /* 0xffffe8241a0e7981 */ /* 0x000f28000c1e1900 */
[----:B------:R-:W4:Y:S04]  /*0220*/  LDG.E R15, desc[UR36][R26.64+-0x14] ;  /* 0xffffec241a0f7981 */ /* 0x000f28000c1e1900 */
[----:B------:R-:W5:Y:S04]  /*0230*/  LDG.E R16, desc[UR36][R26.64+0x20] ;  /* 0x000020241a107981 */ /* 0x000f68000c1e1900 */
[----:B------:R-:W5:Y:S04]  /*0240*/  LDG.E R17, desc[UR36][R26.64+0x24] ;  /* 0x000024241a117981 */ /* 0x000f68000c1e1900 */
[----:B------:R-:W5:Y:S04]  /*0250*/  LDG.E R18, desc[UR36][R26.64+0x28] ;  /* 0x000028241a127981 */ /* 0x000f68000c1e1900 */
[----:B------:R-:W5:Y:S04]  /*0260*/  LDG.E R19, desc[UR36][R26.64+0x2c] ;  /* 0x00002c241a137981 */ /* 0x000f68000c1e1900 */
[----:B------:R-:W5:Y:S04]  /*0270*/  LDG.E R20, desc[UR36][R26.64+0x30] ;  /* 0x000030241a147981 */ /* 0x000f68000c1e1900 */
[----:B------:R-:W5:Y:S04]  /*0280*/  LDG.E R21, desc[UR36][R26.64+0x34] ;  /* 0x000034241a157981 */ /* 0x000f68000c1e1900 */
[----:B------:R-:W5:Y:S04]  /*0290*/  LDG.E R22, desc[UR36][R26.64+0x38] ;  /* 0x000038241a167981 */ /* 0x000f68000c1e1900 */
[----:B------:R-:W5:Y:S04]  /*02a0*/  LDG.E R23, desc[UR36][R26.64+0x3c] ;  /* 0x00003c241a177981 */ /* 0x000f68000c1e1900 */
[----:B--2---:R0:W-:Y:S04]  /*02b0*/  STS.128 [R0+UR40+-0x40], R4 ;  /* 0xffffc00400007988 */ /* 0x0041e80008000c28 */
[----:B---3--:R1:W-:Y:S04]  /*02c0*/  STS.128 [R0+UR40+-0x30], R8 ;  /* 0xffffd00800007988 */ /* 0x0083e80008000c28 */
[----:B0-----:R-:W2:Y:S04]  /*02d0*/  LDG.E R4, desc[UR36][R26.64+-0x10] ;  /* 0xfffff0241a047981 */ /* 0x001ea8000c1e1900 */
[----:B------:R-:W2:Y:S04]  /*02e0*/  LDG.E R5, desc[UR36][R26.64+-0xc] ;  /* 0xfffff4241a057981 */ /* 0x000ea8000c1e1900 */
[----:B------:R-:W2:Y:S04]  /*02f0*/  LDG.E R6, desc[UR36][R26.64+-0x8] ;  /* 0xfffff8241a067981 */ /* 0x000ea8000c1e1900 */
[----:B----4-:R0:W-:Y:S04]  /*0300*/  STS.128 [R0+UR40+-0x20], R12 ;  /* 0xffffe00c00007988 */ /* 0x0101e80008000c28 */
[----:B------:R-:W2:Y:S04]  /*0310*/  LDG.E R7, desc[UR36][R26.64+-0x4] ;  /* 0xfffffc241a077981 */ /* 0x000ea8000c1e1900 */
[----:B-1----:R-:W3:Y:S04]  /*0320*/  LDG.E R8, desc[UR36][R26.64] ;  /* 0x000000241a087981 */ /* 0x002ee8000c1e1900 */
[----:B------:R-:W3:Y:S04]  /*0330*/  LDG.E R9, desc[UR36][R26.64+0x4] ;  /* 0x000004241a097981 */ /* 0x000ee8000c1e1900 */
[----:B------:R-:W3:Y:S04]  /*0340*/  LDG.E R10, desc[UR36][R26.64+0x8] ;  /* 0x000008241a0a7981 */ /* 0x000ee8000c1e1900 */
[----:B------:R-:W3:Y:S04]  /*0350*/  LDG.E R11, desc[UR36][R26.64+0xc] ;  /* 0x00000c241a0b7981 */ /* 0x000ee8000c1e1900 */
[----:B0-----:R-:W4:Y:S04]  /*0360*/  LDG.E R12, desc[UR36][R26.64+0x10] ;  /* 0x000010241a0c7981 */ /* 0x001f28000c1e1900 */
[----:B------:R-:W4:Y:S04]  /*0370*/  LDG.E R13, desc[UR36][R26.64+0x14] ;  /* 0x000014241a0d7981 */ /* 0x000f28000c1e1900 */
[----:B------:R-:W4:Y:S04]  /*0380*/  LDG.E R14, desc[UR36][R26.64+0x18] ;  /* 0x000018241a0e7981 */ /* 0x000f28000c1e1900 */
[----:B------:R-:W4:Y:S04]  /*0390*/  LDG.E R15, desc[UR36][R26.64+0x1c] ;  /* 0x00001c241a0f7981 */ /* 0x000f28000c1e1900 */
[----:B-----5:R-:W-:Y:S04]  /*03a0*/  STS.128 [R0+UR40+0x20], R16 ;  /* 0x0000201000007988 */ /* 0x020fe80008000c28 */
[----:B------:R-:W-:Y:S01]  /*03b0*/  STS.128 [R0+UR40+0x30], R20 ;  /* 0x0000301400007988 */ /* 0x000fe20008000c28 */
[----:B------:R-:W-:-:S05]  /*03c0*/  IADD3 R3, P1, PT, R26, 0x80, RZ ;  /* 0x000000801a037810 */ /* 0x000fca0007f3e0ff */
[----:B------:R-:W-:Y:S01]  /*03d0*/  IMAD.X R28, RZ, RZ, R27, P1 ;  /* 0x000000ffff1c7224 */ /* 0x000fe200008e061b */
[----:B--2---:R-:W-:Y:S04]  /*03e0*/  STS.128 [R0+UR40+-0x10], R4 ;  /* 0xfffff00400007988 */ /* 0x004fe80008000c28 */
[----:B---3--:R-:W-:Y:S04]  /*03f0*/  STS.128 [R0+UR40], R8 ;  /* 0x0000000800007988 */ /* 0x008fe80008000c28 */
[----:B----4-:R0:W-:Y:S02]  /*0400*/  STS.128 [R0+UR40+0x10], R12 ;  /* 0x0000100c00007988 */ /* 0x0101e40008000c28 */
[----:B0-----:R-:W-:-:S05]  /*0410*/  VIADD R0, R0, 0x80 ;  /* 0x0000008000007836 */ /* 0x001fca0000000000 */
[----:B------:R-:W-:-:S13]  /*0420*/  ISETP.NE.AND P0, PT, R0, 0x2040, PT ;  /* 0x000020400000780c */ /* 0x000fda0003f05270 */
[----:B------:R-:W-:Y:S05]  /*0430*/  @P0 BRA `(.L_x_49) ;  /* 0xfffffffc00440947 */ /* 0x000fea000383ffff */
[----:B------:R-:W0:Y:S01]  /*0440*/  LDCU UR4, c[0x0][0x398] ;  /* 0x00007300ff0477ac */ /* 0x000e220008000800 */
[----:B------:R-:W-:Y:S01]  /*0450*/  IMAD.MOV.U32 R19, RZ, RZ, RZ ;  /* 0x000000ffff137224 */ /* 0x000fe200078e00ff */
[----:B0-----:R-:W-:-:S09]  /*0460*/  UISETP.GE.AND UP0, UPT, UR4, 0x1, UPT ;  /* 0x000000010400788c */ /* 0x001fd2000bf06270 */
[----:B------:R-:W-:Y:S05]  /*0470*/  BRA.U !UP0, `(.L_x_50) ;  /* 0x0000000908d07547 */ /* 0x000fea000b800000 */
[----:B------:R-:W-:Y:S01]  /*0480*/  UISETP.GE.U32.AND UP0, UPT, UR4, 0x4, UPT ;  /* 0x000000040400788c */ /* 0x000fe2000bf06070 */
[----:B------:R-:W-:Y:S01]  /*0490*/  IMAD.MOV.U32 R19, RZ, RZ, RZ ;  /* 0x000000ffff137224 */ /* 0x000fe200078e00ff */
[----:B------:R-:W0:Y:S01]  /*04a0*/  LDCU UR42, c[0x0][0x39c] ;  /* 0x00007380ff2a77ac */ /* 0x000e220008000800 */
[----:B------:R-:W-:-:S06]  /*04b0*/  UMOV UR38, URZ ;  /* 0x000000ff00267c82 */ /* 0x000fcc0008000000 */
[----:B------:R-:W-:Y:S05]  /*04c0*/  BRA.U !UP0, `(.L_x_51) ;  /* 0x0000000508fc7547 */ /* 0x000fea000b800000 */
[----:B------:R-:W-:Y:S01]  /*04d0*/  BSSY.RECONVERGENT B8, `(.L_x_51) ;  /* 0x000007e000087945 */ /* 0x000fe20003800200 */
[----:B------:R-:W-:Y:S01]  /*04e0*/  CS2R R18, SRZ ;  /* 0x0000000000127805 */ /* 0x000fe2000001ff00 */
[----:B------:R-:W1:Y:S01]  /*04f0*/  LDCU UR41, c[0x0][0x39c] ;  /* 0x00007380ff2977ac */ /* 0x000e620008000800 */
[----:B------:R-:W2:Y:S01]  /*0500*/  LDCU UR43, c[0x0][0x398] ;  /* 0x00007300ff2b77ac */ /* 0x000ea20008000800 */
[----:B------:R-:W-:-:S12]  /*0510*/  ULOP3.LUT UR38, UR4, 0x7ffffffc, URZ, 0xc0, !UPT ;  /* 0x7ffffffc04267892 */ /* 0x000fd8000f8ec0ff */
.L_x_68:
[----:B--2---:R-:W-:Y:S01]  /*0520*/  ULEA.HI UR4, UR43, UR43, URZ, 0x1 ;  /* 0x0000002b2b047291 */ /* 0x004fe2000f8f08ff */
[----:B------:R-:W-:Y:S01]  /*0530*/  IMAD.SHL.U32 R17, R18, 0x4, RZ ;  /* 0x0000000412117824 */ /* 0x000fe200078e00ff */
[----:B------:R-:W-:Y:S02]  /*0540*/  BSSY.RECONVERGENT B7, `(.L_x_52) ;  /* 0x0000020000077945 */ /* 0x000fe40003800200 */
[----:B------:R-:W-:-:S06]  /*0550*/  USHF.R.S32.HI UR4, URZ, 0x1, UR4 ;  /* 0x00000001ff047899 */ /* 0x000fcc0008011404 */
[----:B------:R-:W-:-:S04]  /*0560*/  VIADD R3, R25, -UR4 ;  /* 0x8000000419037c36 */ /* 0x000fc80008000000 */
[----:B------:R-:W-:Y:S01]  /*0570*/  IMAD.IADD R16, R3, 0x1, R18 ;  /* 0x0000000103107824 */ /* 0x000fe200078e0212 */
[----:B------:R-:W-:-:S04]  /*0580*/  IADD3 R18, PT, PT, R18, 0x4, RZ ;  /* 0x0000000412127810 */ /* 0x000fc80007ffe0ff */
[----:B-1----:R-:W-:Y:S02]  /*0590*/  ISETP.GE.AND P0, PT, R16, UR41, PT ;  /* 0x0000002910007c0c */ /* 0x002fe4000bf06270 */
[----:B------:R-:W-:Y:S02]  /*05a0*/  ISETP.NE.AND P1, PT, R18, UR38, PT ;  /* 0x0000002612007c0c */ /* 0x000fe4000bf25270 */
[----:B------:R-:W-:Y:S02]  /*05b0*/  ISETP.LT.OR P0, PT, R16, RZ, P0 ;  /* 0x000000ff1000720c */ /* 0x000fe40000701670 */
[----:B------:R-:W-:-:S11]  /*05c0*/  P2R R22, PR, RZ, 0x2 ;  /* 0x00000002ff167803 */ /* 0x000fd60000000000 */
[----:B------:R-:W-:Y:S05]  /*05d0*/  @P0 BRA `(.L_x_53) ;  /* 0x0000000000580947 */ /* 0x000fea0003800000 */
[----:B------:R-:W-:Y:S01]  /*05e0*/  ISETP.NE.AND P0, PT, R25, 0x1, PT ;  /* 0x000000011900780c */ /* 0x000fe20003f05270 */
[----:B------:R-:W-:Y:S01]  /*05f0*/  BSSY.RECONVERGENT B6, `(.L_x_54) ;  /* 0x0000010000067945 */ /* 0x000fe20003800200 */
[----:B------:R-:W-:-:S11]  /*0600*/  LEA R0, R16, UR40, 0x2 ;  /* 0x0000002810007c11 */ /* 0x000fd6000f8e10ff */
[----:B------:R-:W-:Y:S05]  /*0610*/  @P0 BRA `(.L_x_55) ;  /* 0x0000000000340947 */ /* 0x000fea0003800000 */
[----:B------:R-:W1:Y:S01]  /*0620*/  LDS R0, [R0] ;  /* 0x0000000000007984 */ /* 0x000e620000000800 */
[----:B------:R-:W-:Y:S01]  /*0630*/  MOV R8, 0x0 ;  /* 0x0000000000087802 */ /* 0x000fe20000000f00 */
[----:B------:R-:W2:Y:S01]  /*0640*/  LDCU.64 UR4, c[0x4][0x8] ;  /* 0x01000100ff0477ac */ /* 0x000ea20008000a00 */
[----:B------:R-:W-:Y:S01]  /*0650*/  IMAD.MOV.U32 R6, RZ, RZ, R24 ;  /* 0x000000ffff067224 */ /* 0x000fe200078e0018 */
[----:B------:R3:W-:Y:S01]  /*0660*/  STL [R1+0x8], R16 ;  /* 0x0000081001007387 */ /* 0x0007e20000100800 */
[----:B------:R-:W-:Y:S02]  /*0670*/  IMAD.MOV.U32 R7, RZ, RZ, R2 ;  /* 0x000000ffff077224 */ /* 0x000fe400078e0002 */
[----:B------:R-:W4:Y:S01]  /*0680*/  LDC.64 R8, c[0x4][R8] ;  /* 0x0100000008087b82 */ /* 0x000f220000000a00 */
[----:B--2---:R-:W-:Y:S02]  /*0690*/  IMAD.U32 R4, RZ, RZ, UR4 ;  /* 0x00000004ff047e24 */ /* 0x004fe4000f8e00ff */
[----:B------:R-:W-:Y:S01]  /*06a0*/  IMAD.U32 R5, RZ, RZ, UR5 ;  /* 0x00000005ff057e24 */ /* 0x000fe2000f8e00ff */
[----:B-1----:R-:W1:Y:S02]  /*06b0*/  F2F.F64.F32 R10, R0 ;  /* 0x00000000000a7310 */ /* 0x002e640000201800 */
[----:B-1--4-:R3:W-:Y:S04]  /*06c0*/  STL.64 [R1], R10 ;  /* 0x0000000a01007387 */ /* 0x0127e80000100a00 */
[----:B------:R-:W-:-:S07]  /*06d0*/  LEPC R20, `(.L_x_55) ;  /* 0x000000001014794e */ /* 0x000fce0000000000 */
[----:B0--3--:R-:W-:Y:S05]  /*06e0*/  CALL.ABS.NOINC R8 ;  /* 0x0000000008007343 */ /* 0x009fea0003c00000 */
.L_x_55:
[----:B0-----:R-:W-:Y:S05]  /*06f0*/  BSYNC.RECONVERGENT B6 ;  /* 0x0000000000067941 */ /* 0x001fea0003800200 */
.L_x_54:
[----:B------:R-:W0:Y:S01]  /*0700*/  LDC R3, c[0x3][R17] ;  /* 0x00c0000011037b82 */ /* 0x000e220000000800 */
[----:B------:R-:W-:-:S06]  /*0710*/  LEA R0, R16, UR40, 0x2 ;  /* 0x0000002810007c11 */ /* 0x000fcc000f8e10ff */
[----:B------:R-:W0:Y:S02]  /*0720*/  LDS R0, [R0] ;  /* 0x0000000000007984 */ /* 0x000e240000000800 */
[----:B0-----:R-:W-:-:S07]  /*0730*/  FFMA R19, R0, R3, R19 ;  /* 0x0000000300137223 */ /* 0x001fce0000000013 */
.L_x_53:
[----:B0-----:R-:W-:Y:S05]  /*0740*/  BSYNC.RECONVERGENT B7 ;  /* 0x0000000000077941 */ /* 0x001fea0003800200 */
.L_x_52:
[----:B------:R-:W-:Y:S01]  /*0750*/  VIADD R12, R16, 0x1 ;  /* 0x00000001100c7836 */ /* 0x000fe20000000000 */
[----:B------:R-:W-:Y:S04]  /*0760*/  BSSY.RECONVERGENT B7, `(.L_x_56) ;  /* 0x000001a000077945 */ /* 0x000fe80003800200 */
[----:B------:R-:W-:-:S04]  /*0770*/  ISETP.GE.AND P0, PT, R12, UR41, PT ;  /* 0x000000290c007c0c */ /* 0x000fc8000bf06270 */
[----:B------:R-:W-:-:S13]  /*0780*/  ISETP.LT.OR P0, PT, R12, RZ, P0 ;  /* 0x000000ff0c00720c */ /* 0x000fda0000701670 */
[----:B------:R-:W-:Y:S05]  /*0790*/  @P0 BRA `(.L_x_57) ;  /* 0x0000000000580947 */ /* 0x000fea0003800000 */
[----:B------:R-:W-:Y:S01]  /*07a0*/  ISETP.NE.AND P0, PT, R25, 0x1, PT ;  /* 0x000000011900780c */ /* 0x000fe20003f05270 */
[----:B------:R-:W-:-:S12]  /*07b0*/  BSSY.RECONVERGENT B6, `(.L_x_58) ;  /* 0x0000010000067945 */ /* 0x000fd80003800200 */
[----:B------:R-:W-:Y:S05]  /*07c0*/  @P0 BRA `(.L_x_59) ;  /* 0x0000000000380947 */ /* 0x000fea0003800000 */
[----:B------:R-:W-:Y:S01]  /*07d0*/  LEA R0, R16, UR40, 0x2 ;  /* 0x0000002810007c11 */ /* 0x000fe2000f8e10ff */
[----:B------:R-:W-:Y:S01]  /*07e0*/  STL [R1+0x8], R12 ;  /* 0x0000080c01007387 */ /* 0x000fe20000100800 */
[----:B------:R-:W-:Y:S01]  /*07f0*/  MOV R8, 0x0 ;  /* 0x0000000000087802 */ /* 0x000fe20000000f00 */
[----:B------:R-:W0:Y:S01]  /*0800*/  LDCU.64 UR4, c[0x4][0x8] ;  /* 0x01000100ff0477ac */ /* 0x000e220008000a00 */
[----:B------:R-:W-:Y:S02]  /*0810*/  IMAD.MOV.U32 R6, RZ, RZ, R24 ;  /* 0x000000ffff067224 */ /* 0x000fe400078e0018 */
[----:B------:R-:W1:Y:S01]  /*0820*/  LDS R0, [R0+0x4] ;  /* 0x0000040000007984 */ /* 0x000e620000000800 */
[----:B------:R-:W-:Y:S01]  /*0830*/  IMAD.MOV.U32 R7, RZ, RZ, R2 ;  /* 0x000000ffff077224 */ /* 0x000fe200078e0002 */
[----:B------:R-:W2:Y:S01]  /*0840*/  LDC.64 R8, c[0x4][R8] ;  /* 0x0100000008087b82 */ /* 0x000ea20000000a00 */
[----:B0-----:R-:W-:Y:S02]  /*0850*/  IMAD.U32 R4, RZ, RZ, UR4 ;  /* 0x00000004ff047e24 */ /* 0x001fe4000f8e00ff */
[----:B------:R-:W-:Y:S01]  /*0860*/  IMAD.U32 R5, RZ, RZ, UR5 ;  /* 0x00000005ff057e24 */ /* 0x000fe2000f8e00ff */
[----:B-1----:R-:W0:Y:S02]  /*0870*/  F2F.F64.F32 R10, R0 ;  /* 0x00000000000a7310 */ /* 0x002e240000201800 */
[----:B0-2---:R0:W-:Y:S04]  /*0880*/  STL.64 [R1], R10 ;  /* 0x0000000a01007387 */ /* 0x0051e80000100a00 */
[----:B------:R-:W-:-:S07]  /*0890*/  LEPC R20, `(.L_x_59) ;  /* 0x000000001014794e */ /* 0x000fce0000000000 */
[----:B0-----:R-:W-:Y:S05]  /*08a0*/  CALL.ABS.NOINC R8 ;  /* 0x0000000008007343 */ /* 0x001fea0003c00000 */
.L_x_59:
[----:B------:R-:W-:Y:S05]  /*08b0*/  BSYNC.RECONVERGENT B6 ;  /* 0x0000000000067941 */ /* 0x000fea0003800200 */
.L_x_58:
[----:B------:R-:W0:Y:S01]  /*08c0*/  LDC R3, c[0x3][R17+0x4] ;  /* 0x00c0010011037b82 */ /* 0x000e220000000800 */
[----:B------:R-:W-:-:S06]  /*08d0*/  LEA R0, R16, UR40, 0x2 ;  /* 0x0000002810007c11 */ /* 0x000fcc000f8e10ff */
[----:B------:R-:W0:Y:S02]  /*08e0*/  LDS R0, [R0+0x4] ;  /* 0x0000040000007984 */ /* 0x000e240000000800 */
[----:B0-----:R-:W-:-:S07]  /*08f0*/  FFMA R19, R0, R3, R19 ;  /* 0x0000000300137223 */ /* 0x001fce0000000013 */
.L_x_57:
[----:B------:R-:W-:Y:S05]  /*0900*/  BSYNC.RECONVERGENT B7 ;  /* 0x0000000000077941 */ /* 0x000fea0003800200 */
.L_x_56:
        /* <DEDUP_REMOVED lines=16> */
[----:B0-----:R-:W-:Y:S01]  /*0a10*/  MOV R4, UR4 ;  /* 0x0000000400047c02 */ /* 0x001fe20008000f00 */
[----:B------:R-:W-:Y:S01]  /*0a20*/  IMAD.U32 R5, RZ, RZ, UR5 ;  /* 0x00000005ff057e24 */ /* 0x000fe2000f8e00ff */
[----:B-1----:R-:W0:Y:S02]  /*0a30*/  F2F.F64.F32 R10, R0 ;  /* 0x00000000000a7310 */ /* 0x002e240000201800 */
[----:B0-2---:R0:W-:Y:S04]  /*0a40*/  STL.64 [R1], R10 ;  /* 0x0000000a01007387 */ /* 0x0051e80000100a00 */
[----:B------:R-:W-:-:S07]  /*0a50*/  LEPC R20, `(.L_x_63) ;  /* 0x000000001014794e */ /* 0x000fce0000000000 */
[----:B0-----:R-:W-:Y:S05]  /*0a60*/  CALL.ABS.NOINC R8 ;  /* 0x0000000008007343 */ /* 0x001fea0003c00000 */
.L_x_63:
[----:B------:R-:W-:Y:S05]  /*0a70*/  BSYNC.RECONVERGENT B6 ;  /* 0x0000000000067941 */ /* 0x000fea0003800200 */
.L_x_62:
[----:B------:R-:W0:Y:S01]  /*0a80*/  LDC R3, c[0x3][R17+0x8] ;  /* 0x00c0020011037b82 */ /* 0x000e220000000800 */
[----:B------:R-:W-:-:S06]  /*0a90*/  LEA R0, R16, UR40, 0x2 ;  /* 0x0000002810007c11 */ /* 0x000fcc000f8e10ff */
[----:B------:R-:W0:Y:S02]  /*0aa0*/  LDS R0, [R0+0x8] ;  /* 0x0000080000007984 */ /* 0x000e240000000800 */
[----:B0-----:R-:W-:-:S07]  /*0ab0*/  FFMA R19, R0, R3, R19 ;  /* 0x0000000300137223 */ /* 0x001fce0000000013 */
.L_x_61:
[----:B------:R-:W-:Y:S05]  /*0ac0*/  BSYNC.RECONVERGENT B7 ;  /* 0x0000000000077941 */ /* 0x000fea0003800200 */
.L_x_60:
        /* <DEDUP_REMOVED lines=22> */
.L_x_67:
[----:B------:R-:W-:Y:S05]  /*0c30*/  BSYNC.RECONVERGENT B6 ;  /* 0x0000000000067941 */ /* 0x000fea0003800200 */
.L_x_66:
[----:B------:R-:W0:Y:S01]  /*0c40*/  LDC R17, c[0x3][R17+0xc] ;  /* 0x00c0030011117b82 */ /* 0x000e220000000800 */
[----:B------:R-:W-:-:S06]  /*0c50*/  LEA R0, R16, UR40, 0x2 ;  /* 0x0000002810007c11 */ /* 0x000fcc000f8e10ff */
[----:B------:R-:W0:Y:S02]  /*0c60*/  LDS R0, [R0+0xc] ;  /* 0x00000c0000007984 */ /* 0x000e240000000800 */
[----:B0-----:R-:W-:-:S07]  /*0c70*/  FFMA R19, R0, R17, R19 ;  /* 0x0000001100137223 */ /* 0x001fce0000000013 */
.L_x_65:
[----:B------:R-:W-:Y:S05]  /*0c80*/  BSYNC.RECONVERGENT B7 ;  /* 0x0000000000077941 */ /* 0x000fea0003800200 */
.L_x_64:
[----:B------:R-:W-:-:S13]  /*0c90*/  ISETP.NE.AND P0, PT, R22, RZ, PT ;  /* 0x000000ff1600720c */ /* 0x000fda0003f05270 */
[----:B------:R-:W-:Y:S05]  /*0ca0*/  @P0 BRA `(.L_x_68) ;  /* 0xfffffff8001c0947 */ /* 0x000fea000383ffff */
[----:B------:R-:W-:Y:S05]  /*0cb0*/  BSYNC.RECONVERGENT B8 ;  /* 0x0000000000087941 */ /* 0x000fea0003800200 */
.L_x_51:
[----:B------:R-:W1:Y:S01]  /*0cc0*/  LDC R0, c[0x0][0x398] ;  /* 0x0000e600ff007b82 */ /* 0x000e620000000800 */
[----:B------:R-:W-:Y:S01]  /*0cd0*/  BSSY.RECONVERGENT B8, `(.L_x_50) ;  /* 0x000002e000087945 */ /* 0x000fe20003800200 */
[----:B-1----:R-:W-:-:S04]  /*0ce0*/  LOP3.LUT R22, R0, 0x3, RZ, 0xc0, !PT ;  /* 0x0000000300167812 */ /* 0x002fc800078ec0ff */
[----:B------:R-:W-:-:S13]  /*0cf0*/  ISETP.NE.AND P0, PT, R22, RZ, PT ;  /* 0x000000ff1600720c */ /* 0x000fda0003f05270 */
[----:B------:R-:W-:Y:S05]  /*0d00*/  @!P0 BRA `(.L_x_69) ;  /* 0x0000000000a88947 */ /* 0x000fea0003800000 */
[----:B------:R-:W1:Y:S01]  /*0d10*/  S2R R18, SR_TID.X ;  /* 0x0000000000127919 */ /* 0x000e620000002100 */
[----:B------:R-:W-:Y:S01]  /*0d20*/  LEA.HI R0, R0, R0, RZ, 0x1 ;  /* 0x0000000000007211 */ /* 0x000fe200078f08ff */
[----:B------:R-:W-:Y:S01]  /*0d30*/  USHF.L.U32 UR4, UR38, 0x2, URZ ;  /* 0x0000000226047899 */ /* 0x000fe200080006ff */
[----:B------:R-:W-:Y:S02]  /*0d40*/  IMAD.MOV R22, RZ, RZ, -R22 ;  /* 0x000000ffff167224 */ /* 0x000fe400078e0a16 */
[----:B------:R-:W-:-:S03]  /*0d50*/  SHF.R.S32.HI R3, RZ, 0x1, R0 ;  /* 0x00000001ff037819 */ /* 0x000fc60000011400 */
[----:B------:R-:W-:Y:S02]  /*0d60*/  MOV R17, UR4 ;  /* 0x0000000400117c02 */ /* 0x000fe40008000f00 */
[----:B-1----:R-:W-:-:S05]  /*0d70*/  IADD3 R18, PT, PT, -R3, UR38, R18 ;  /* 0x0000002603127c10 */ /* 0x002fca000fffe112 */
[----:B------:R-:W-:-:S05]  /*0d80*/  VIADD R18, R18, UR39 ;  /* 0x0000002712127c36 */ /* 0x000fca0008000000 */
[----:B------:R-:W-:-:S07]  /*0d90*/  LEA R16, R18, UR40, 0x2 ;  /* 0x0000002812107c11 */ /* 0x000fce000f8e10ff */
.L_x_74:
[----:B0-----:R-:W-:Y:S01]  /*0da0*/  ISETP.GE.AND P0, PT, R18, UR42, PT ;  /* 0x0000002a12007c0c */ /* 0x001fe2000bf06270 */
[----:B------:R-:W-:Y:S01]  /*0db0*/  VIADD R22, R22, 0x1 ;  /* 0x0000000116167836 */ /* 0x000fe20000000000 */
[----:B------:R-:W-:Y:S02]  /*0dc0*/  BSSY.RECONVERGENT B7, `(.L_x_70) ;  /* 0x0000019000077945 */ /* 0x000fe40003800200 */
[----:B------:R-:W-:Y:S02]  /*0dd0*/  ISETP.LT.OR P0, PT, R18, RZ, P0 ;  /* 0x000000ff1200720c */ /* 0x000fe40000701670 */
[----:B------:R-:W-:-:S04]  /*0de0*/  ISETP.NE.AND P1, PT, R22, RZ, PT ;  /* 0x000000ff1600720c */ /* 0x000fc80003f25270 */
[----:B------:R-:W-:-:S07]  /*0df0*/  P2R R23, PR, RZ, 0x2 ;  /* 0x00000002ff177803 */ /* 0x000fce0000000000 */
[----:B------:R-:W-:Y:S05]  /*0e00*/  @P0 BRA `(.L_x_71) ;  /* 0x0000000000500947 */ /* 0x000fea0003800000 */
[----:B------:R-:W-:Y:S01]  /*0e10*/  ISETP.NE.AND P0, PT, R25, 0x1, PT ;  /* 0x000000011900780c */ /* 0x000fe20003f05270 */
[----:B------:R-:W-:-:S12]  /*0e20*/  BSSY.RECONVERGENT B6, `(.L_x_72) ;  /* 0x000000f000067945 */ /* 0x000fd80003800200 */
[----:B------:R-:W-:Y:S05]  /*0e30*/  @P0 BRA `(.L_x_73) ;  /* 0x0000000000340947 */ /* 0x000fea0003800000 */
[----:B------:R-:W0:Y:S01]  /*0e40*/  LDS R0, [R16] ;  /* 0x0000000010007984 */ /* 0x000e220000000800 */
[----:B------:R-:W-:Y:S01]  /*0e50*/  MOV R8, 0x0 ;  /* 0x0000000000087802 */ /* 0x000fe20000000f00 */
[----:B------:R-:W1:Y:S01]  /*0e60*/  LDCU.64 UR4, c[0x4][0x8] ;  /* 0x01000100ff0477ac */ /* 0x000e620008000a00 */
[----:B------:R-:W-:Y:S01]  /*0e70*/  IMAD.MOV.U32 R6, RZ, RZ, R24 ;  /* 0x000000ffff067224 */ /* 0x000fe200078e0018 */
[----:B------:R2:W-:Y:S01]  /*0e80*/  STL [R1+0x8], R18 ;  /* 0x0000081201007387 */ /* 0x0005e20000100800 */
[----:B------:R-:W-:Y:S02]  /*0e90*/  IMAD.MOV.U32 R7, RZ, RZ, R2 ;  /* 0x000000ffff077224 */ /* 0x000fe400078e0002 */
[----:B------:R-:W3:Y:S01]  /*0ea0*/  LDC.64 R8, c[0x4][R8] ;  /* 0x0100000008087b82 */ /* 0x000ee20000000a00 */
[----:B-1----:R-:W-:Y:S02]  /*0eb0*/  IMAD.U32 R4, RZ, RZ, UR4 ;  /* 0x00000004ff047e24 */ /* 0x002fe4000f8e00ff */
[----:B------:R-:W-:Y:S01]  /*0ec0*/  IMAD.U32 R5, RZ, RZ, UR5 ;  /* 0x00000005ff057e24 */ /* 0x000fe2000f8e00ff */
[----:B0-----:R-:W0:Y:S02]  /*0ed0*/  F2F.F64.F32 R10, R0 ;  /* 0x00000000000a7310 */ /* 0x001e240000201800 */
[----:B0--3--:R2:W-:Y:S04]  /*0ee0*/  STL.64 [R1], R10 ;  /* 0x0000000a01007387 */ /* 0x0095e80000100a00 */
[----:B------:R-:W-:-:S07]  /*0ef0*/  LEPC R20, `(.L_x_73) ;  /* 0x000000001014794e */ /* 0x000fce0000000000 */
[----:B--2---:R-:W-:Y:S05]  /*0f00*/  CALL.ABS.NOINC R8 ;  /* 0x0000000008007343 */ /* 0x004fea0003c00000 */
.L_x_73:
[----:B------:R-:W-:Y:S05]  /*0f10*/  BSYNC.RECONVERGENT B6 ;  /* 0x0000000000067941 */ /* 0x000fea0003800200 */
.L_x_72:
[----:B------:R-:W0:Y:S01]  /*0f20*/  LDC R3, c[0x3][R17] ;  /* 0x00c0000011037b82 */ /* 0x000e220000000800 */
[----:B------:R-:W0:Y:S02]  /*0f30*/  LDS R0, [R16] ;  /* 0x0000000010007984 */ /* 0x000e240000000800 */
[----:B0-----:R-:W-:-:S07]  /*0f40*/  FFMA R19, R0, R3, R19 ;  /* 0x0000000300137223 */ /* 0x001fce0000000013 */
.L_x_71:
[----:B------:R-:W-:Y:S05]  /*0f50*/  BSYNC.RECONVERGENT B7 ;  /* 0x0000000000077941 */ /* 0x000fea0003800200 */
.L_x_70:
[----:B------:R-:W-:Y:S01]  /*0f60*/  ISETP.NE.AND P0, PT, R23, RZ, PT ;  /* 0x000000ff1700720c */ /* 0x000fe20003f05270 */
[----:B------:R-:W-:Y:S02]  /*0f70*/  VIADD R17, R17, 0x4 ;  /* 0x0000000411117836 */ /* 0x000fe40000000000 */
[----:B------:R-:W-:Y:S02]  /*0f80*/  VIADD R18, R18, 0x1 ;  /* 0x0000000112127836 */ /* 0x000fe40000000000 */
[----:B------:R-:W-:-:S08]  /*0f90*/  VIADD R16, R16, 0x4 ;  /* 0x0000000410107836 */ /* 0x000fd00000000000 */
[----:B------:R-:W-:Y:S05]  /*0fa0*/  @P0 BRA `(.L_x_74) ;  /* 0xfffffffc007c0947 */ /* 0x000fea000383ffff */
.L_x_69:
[----:B0-----:R-:W-:Y:S05]  /*0fb0*/  BSYNC.RECONVERGENT B8 ;  /* 0x0000000000087941 */ /* 0x001fea0003800200 */
.L_x_50:
[----:B------:R-:W0:Y:S02]  /*0fc0*/  LDC.64 R2, c[0x0][0x388] ;  /* 0x0000e200ff027b82 */ /* 0x000e240000000a00 */
[----:B0-----:R-:W-:-:S05]  /*0fd0*/  IMAD.WIDE R2, R25, 0x4, R2 ;  /* 0x0000000419027825 */ /* 0x001fca00078e0202 */
[----:B------:R-:W-:Y:S01]  /*0fe0*/  STG.E desc[UR36][R2.64], R19 ;  /* 0x0000001302007986 */ /* 0x000fe2000c101924 */
[----:B------:R-:W-:Y:S05]  /*0ff0*/  EXIT ;  /* 0x000000000000794d */ /* 0x000fea0003800000 */
.L_x_75:
        /* <DEDUP_REMOVED lines=16> */
.L_x_79:


//--------------------- .nv.global.init           --------------------------
	.section	.nv.global.init,"aw",@progbits
.nv.global.init:
	.type		$str$5,@object
	.size		$str$5,($str$4 - $str$5)
$str$5:
        /*0000*/ 	.byte	0x63, 0x69, 0x61, 0x6f, 0x20, 0x0a, 0x00
	.type		$str$4,@object
	.size		$str$4,($str$6 - $str$4)
$str$4:
        /*0007*/ 	.byte	0x63, 0x69, 0x61, 0x6f, 0x32, 0x20, 0x0a, 0x00
	.type		$str$6,@object
	.size		$str$6,($str$3 - $str$6)
$str$6:
        /*000f*/ 	.byte	0x68, 0x65, 0x6c, 0x6c, 0x6f, 0x20, 0x66, 0x72, 0x6f, 0x6d, 0x20, 0x47, 0x50, 0x55, 0x20, 0x0a
        /*001f*/ 	.byte	0x00
	.type		$str$3,@object
	.size		$str$3,($str$2 - $str$3)
$str$3:
        /*0020*/ 	.byte	0x72, 0x69, 0x73, 0x75, 0x6c, 0x74, 0x61, 0x74, 0x6f, 0x5b, 0x25, 0x64, 0x5d, 0x20, 0x3d, 0x20
        /*0030*/ 	.byte	0x25, 0x78, 0x20, 0x0a, 0x00
	.type		$str$2,@object
	.size		$str$2,($str$1 - $str$2)
$str$2:
        /*0035*/ 	.byte	0x70, 0x61, 0x72, 0x74, 0x65, 0x20, 0x61, 0x6c, 0x74, 0x61, 0x20, 0x62, 0x61, 0x73, 0x65, 0x20
        /*0045*/ 	.byte	0x3d, 0x20, 0x25, 0x78, 0x20, 0x0a, 0x00
	.type		$str$1,@object
	.size		$str$1,($str - $str$1)
$str$1:
        /*004c*/ 	.byte	0x70, 0x61, 0x72, 0x74, 0x65, 0x20, 0x62, 0x61, 0x73, 0x73, 0x61, 0x20, 0x62, 0x61, 0x73, 0x65
        /*005c*/ 	.byte	0x20, 0x3d, 0x20, 0x25, 0x78, 0x20, 0x0a, 0x00
	.type		$str,@object
	.size		$str,(.L_1 - $str)
$str:
        /*0064*/ 	.byte	0x61, 0x75, 0x6d, 0x65, 0x6e, 0x74, 0x69, 0x20, 0x50, 0x76, 0x61, 0x6c, 0x75, 0x65, 0x20, 0x63
        /*0074*/ 	.byte	0x6f, 0x6e, 0x20, 0x25, 0x66, 0x2c, 0x20, 0x70, 0x6f, 0x73, 0x69, 0x7a, 0x69, 0x6f, 0x6e, 0x65
        /*0084*/ 	.byte	0x20, 0x25, 0x64, 0x20, 0x0a, 0x00
.L_1:


//--------------------- .nv.shared.reserved.0     --------------------------
	.section	.nv.shared.reserved.0,"aw",@nobits
	.weak		__nv_reservedSMEM_offset_0_alias
	.size		__nv_reservedSMEM_offset_0_alias, 0, 64
	.other		__nv_reservedSMEM_offset_0_alias,@"STO_CUDA_RESERVED_SHARED STV_DEFAULT"
__nv_reservedSMEM_offset_0_alias:
	.zero		0
	.zero		64


//--------------------- .nv.shared._Z13memoriaSharedPfS_S_ii --------------------------
	.section	.nv.shared._Z13memoriaSharedPfS_S_ii,"aw",@nobits
	.sectionflags	@""
	.align	4
.nv.shared._Z13memoriaSharedPfS_S_ii:
	.zero		9216


//--------------------- .nv.constant0._Z12helloFromGPUv --------------------------
	.section	.nv.constant0._Z12helloFromGPUv,"a",@progbits
	.sectionflags	@""
	.align	4
.nv.constant0._Z12helloFromGPUv:
	.zero		896


//--------------------- .nv.constant0._Z9provacudav --------------------------
	.section	.nv.constant0._Z9provacudav,"a",@progbits
	.sectionflags	@""
	.align	4
.nv.constant0._Z9provacudav:
	.zero		896


//--------------------- .nv.constant0._Z24powerBigNumbersGPUSharedPhjj --------------------------
	.section	.nv.constant0._Z24powerBigNumbersGPUSharedPhjj,"a",@progbits
	.sectionflags	@""
	.align	4
.nv.constant0._Z24powerBigNumbersGPUSharedPhjj:
	.zero		912


//--------------------- .nv.constant0._Z13memoriaSharedPfS_S_ii --------------------------
	.section	.nv.constant0._Z13memoriaSharedPfS_S_ii,"a",@progbits
	.sectionflags	@""
	.align	4
.nv.constant0._Z13memoriaSharedPfS_S_ii:
	.zero		928


//--------------------- SYMBOLS --------------------------

	.type		.nv.reservedSmem.offset0,@object
	.size		.nv.reservedSmem.offset0,0x4
	.type		.nv.reservedSmem.cap,@object
	.size		.nv.reservedSmem.cap,0x4
	.type		vprintf,@function
